def attn_fwd(
    Q,
    K,
    V,
    Out,
    Lse,
    sm_scale,
    stride_qz,
    stride_qh,
    stride_qm,
    stride_qk,
    stride_kz,
    stride_kh,
    stride_kn,
    stride_kk,
    stride_vz,
    stride_vh,
    stride_vn,
    stride_vk,
    stride_oz,
    stride_oh,
    stride_om,
    stride_ok,
    seqlen_q,
    seqlen_k,
    BLOCK_M: tl.constexpr,
    BLOCK_N: tl.constexpr,
    HEAD_DIM: tl.constexpr,
    CAUSAL: tl.constexpr,
):
    start_m = tl.program_id(0)
    off_hz = tl.program_id(1)
    q_off = off_hz * stride_qh
    k_off = off_hz * stride_kh
    v_off = off_hz * stride_vh
    offs_m = start_m * BLOCK_M + tl.arange(0, BLOCK_M)
    offs_d = tl.arange(0, HEAD_DIM)
    offs_n = tl.arange(0, BLOCK_N)
    q_ptrs = Q + q_off + offs_m[:, None] * stride_qm + offs_d[None, :] * stride_qk
    k_ptrs = K + k_off + offs_d[:, None] * stride_kk + offs_n[None, :] * stride_kn
    v_ptrs = V + v_off + offs_n[:, None] * stride_vn + offs_d[None, :] * stride_vk
    m_i = tl.full([BLOCK_M], float("-inf"), dtype=tl.float32)
    l_i = tl.zeros([BLOCK_M], dtype=tl.float32) + 1.0
    acc = tl.zeros([BLOCK_M, HEAD_DIM], dtype=tl.float32)
    q = tl.load(q_ptrs)
    acc, l_i, m_i = _attn_fwd_inner(
        acc,
        l_i,
        m_i,
        q,
        k_ptrs,
        v_ptrs,
        sm_scale,
        stride_kn,
        stride_vn,
        start_m,
        seqlen_k,
        BLOCK_M,
        BLOCK_N,
        HEAD_DIM,
        CAUSAL,
    )
    acc = acc / l_i[:, None]
    lse = m_i + tl.math.log2(l_i) / 1.4426950408889634
    o_ptrs = (
        Out
        + off_hz * stride_oh
        + offs_m[:, None] * stride_om
        + offs_d[None, :] * stride_ok
    )
    tl.store(o_ptrs, acc.to(Out.dtype.element_ty))
    tl.store(Lse + off_hz * seqlen_q + offs_m, lse)

# config = {"BLOCK_M": 128, "BLOCK_N": 128, "HEAD_DIM": 32, "arch": "sm_100", "causal": false, "dtype": "fp8e4m3", "num_stages": 4, "num_warps": 8}
# arch = sm_100


// ===== COMPILED SASS (sm_100a) =====

	.target	sm_100a

	.elftype	@"ET_EXEC"


//--------------------- .note.nv.tkinfo           --------------------------
	.section	.note.nv.tkinfo,"",@"SHT_NOTE"
	.sectionflags	@"SHF_NOTE_NV_TKINFO"
	.tkinfo
        /*0018*/ 	.word	0x00000081
        /*0030*/ 	.string	""
        /*0030*/ 	.string	"ptxas-blackwell"
        /*0030*/ 	.string	"Cuda compilation tools, release 12.9, V12.9.86"
        /*0030*/ 	.string	"Build cuda_12.9.r12.9/compiler.36037853_0"
        /*0030*/ 	.string	"-v  -suppress-debug-info  -lineinfo  -arch sm_100a "



//--------------------- .note.nv.cuver            --------------------------
	.section	.note.nv.cuver,"",@"SHT_NOTE"
	.sectionflags	@"SHF_NOTE_NV_CUVER"
        /*0018*/ 	.short	0x0001
        /*001a*/ 	.short	0x0064
        /*001c*/ 	.short	0x0001
        /*001e*/ 	.short	0x0000
        /*0020*/ 	.short	0x0001
        /*0022*/ 	.short	0x0000


//--------------------- .nv.info                  --------------------------
	.section	.nv.info,"",@"SHT_CUDA_INFO"
	.align	4


	//----- nvinfo : EIATTR_REGCOUNT
	.align		4
        /*0000*/ 	.byte	0x04, 0x2f
        /*0002*/ 	.short	(.L_5 - .L_4)
	.align		4
.L_4:
        /*0004*/ 	.word	index@(attn_fwd)
        /*0008*/ 	.word	0x000000ad


	//----- nvinfo : EIATTR_FRAME_SIZE
	.align		4
.L_5:
        /*000c*/ 	.byte	0x04, 0x11
        /*000e*/ 	.short	(.L_7 - .L_6)
	.align		4
.L_6:
        /*0010*/ 	.word	index@($__internal_2_$__cuda_sm10x_tcgen05_guardrail_trap_unallocated_columns_being_dealloced)
        /*0014*/ 	.word	0x00000000


	//----- nvinfo : EIATTR_FRAME_SIZE
	.align		4
.L_7:
        /*0018*/ 	.byte	0x04, 0x11
        /*001a*/ 	.short	(.L_9 - .L_8)
	.align		4
.L_8:
        /*001c*/ 	.word	index@($__internal_1_$__cuda_sm10x_tcgen05_guardrail_trap_phase_invalid_during_alloc)
        /*0020*/ 	.word	0x00000000


	//----- nvinfo : EIATTR_FRAME_SIZE
	.align		4
.L_9:
        /*0024*/ 	.byte	0x04, 0x11
        /*0026*/ 	.short	(.L_11 - .L_10)
	.align		4
.L_10:
        /*0028*/ 	.word	index@($__internal_0_$__cuda_sm10x_tcgen05_guardrail_trap_col_being_dealloced_not_returned_by_alloc)
        /*002c*/ 	.word	0x00000000


	//----- nvinfo : EIATTR_FRAME_SIZE
	.align		4
.L_11:
        /*0030*/ 	.byte	0x04, 0x11
        /*0032*/ 	.short	(.L_13 - .L_12)
	.align		4
.L_12:
        /*0034*/ 	.word	index@(attn_fwd)
        /*0038*/ 	.word	0x00000000


	//----- nvinfo : EIATTR_MIN_STACK_SIZE
	.align		4
.L_13:
        /*003c*/ 	.byte	0x04, 0x12
        /*003e*/ 	.short	(.L_15 - .L_14)
	.align		4
.L_14:
        /*0040*/ 	.word	index@(attn_fwd)
        /*0044*/ 	.word	0x00000000
.L_15:


//--------------------- .nv.info.attn_fwd         --------------------------
	.section	.nv.info.attn_fwd,"",@"SHT_CUDA_INFO"
	.sectionflags	@""
	.align	4


	//----- nvinfo : EIATTR_CUDA_API_VERSION
	.align		4
        /*0000*/ 	.byte	0x04, 0x37
        /*0002*/ 	.short	(.L_17 - .L_16)
.L_16:
        /*0004*/ 	.word	0x00000081


	//----- nvinfo : EIATTR_KPARAM_INFO
	.align		4
.L_17:
        /*0008*/ 	.byte	0x04, 0x17
        /*000a*/ 	.short	(.L_19 - .L_18)
.L_18:
        /*000c*/ 	.word	0x00000000
        /*0010*/ 	.short	0x0019
        /*0012*/ 	.short	0x0080
        /*0014*/ 	.byte	0x00, 0xf4, 0x21, 0x00


	//----- nvinfo : EIATTR_KPARAM_INFO
	.align		4
.L_19:
        /*0018*/ 	.byte	0x04, 0x17
        /*001a*/ 	.short	(.L_21 - .L_20)
.L_20:
        /*001c*/ 	.word	0x00000000
        /*0020*/ 	.short	0x0018
        /*0022*/ 	.short	0x0078
        /*0024*/ 	.byte	0x00, 0xf4, 0x21, 0x00


	//----- nvinfo : EIATTR_KPARAM_INFO
	.align		4
.L_21:
        /*0028*/ 	.byte	0x04, 0x17
        /*002a*/ 	.short	(.L_23 - .L_22)
.L_22:
        /*002c*/ 	.word	0x00000000
        /*0030*/ 	.short	0x0017
        /*0032*/ 	.short	0x0070
        /*0034*/ 	.byte	0x00, 0xf0, 0x11, 0x00


	//----- nvinfo : EIATTR_KPARAM_INFO
	.align		4
.L_23:
        /*0038*/ 	.byte	0x04, 0x17
        /*003a*/ 	.short	(.L_25 - .L_24)
.L_24:
        /*003c*/ 	.word	0x00000000
        /*0040*/ 	.short	0x0016
        /*0042*/ 	.short	0x006c
        /*0044*/ 	.byte	0x00, 0xf0, 0x11, 0x00


	//----- nvinfo : EIATTR_KPARAM_INFO
	.align		4
.L_25:
        /*0048*/ 	.byte	0x04, 0x17
        /*004a*/ 	.short	(.L_27 - .L_26)
.L_26:
        /*004c*/ 	.word	0x00000000
        /*0050*/ 	.short	0x0015
        /*0052*/ 	.short	0x0068
        /*0054*/ 	.byte	0x00, 0xf0, 0x11, 0x00


	//----- nvinfo : EIATTR_KPARAM_INFO
	.align		4
.L_27:
        /*0058*/ 	.byte	0x04, 0x17
        /*005a*/ 	.short	(.L_29 - .L_28)
.L_28:
        /*005c*/ 	.word	0x00000000
        /*0060*/ 	.short	0x0014
        /*0062*/ 	.short	0x0064
        /*0064*/ 	.byte	0x00, 0xf0, 0x11, 0x00


	//----- nvinfo : EIATTR_KPARAM_INFO
	.align		4
.L_29:
        /*0068*/ 	.byte	0x04, 0x17
        /*006a*/ 	.short	(.L_31 - .L_30)
.L_30:
        /*006c*/ 	.word	0x00000000
        /*0070*/ 	.short	0x0013
        /*0072*/ 	.short	0x0060
        /*0074*/ 	.byte	0x00, 0xf0, 0x11, 0x00


	//----- nvinfo : EIATTR_KPARAM_INFO
	.align		4
.L_31:
        /*0078*/ 	.byte	0x04, 0x17
        /*007a*/ 	.short	(.L_33 - .L_32)
.L_32:
        /*007c*/ 	.word	0x00000000
        /*0080*/ 	.short	0x0012
        /*0082*/ 	.short	0x005c
        /*0084*/ 	.byte	0x00, 0xf0, 0x11, 0x00


	//----- nvinfo : EIATTR_KPARAM_INFO
	.align		4
.L_33:
        /*0088*/ 	.byte	0x04, 0x17
        /*008a*/ 	.short	(.L_35 - .L_34)
.L_34:
        /*008c*/ 	.word	0x00000000
        /*0090*/ 	.short	0x0011
        /*0092*/ 	.short	0x0058
        /*0094*/ 	.byte	0x00, 0xf0, 0x11, 0x00


	//----- nvinfo : EIATTR_KPARAM_INFO
	.align		4
.L_35:
        /*0098*/ 	.byte	0x04, 0x17
        /*009a*/ 	.short	(.L_37 - .L_36)
.L_36:
        /*009c*/ 	.word	0x00000000
        /*00a0*/ 	.short	0x0010
        /*00a2*/ 	.short	0x0054
        /*00a4*/ 	.byte	0x00, 0xf0, 0x11, 0x00


	//----- nvinfo : EIATTR_KPARAM_INFO
	.align		4
.L_37:
        /*00a8*/ 	.byte	0x04, 0x17
        /*00aa*/ 	.short	(.L_39 - .L_38)
.L_38:
        /*00ac*/ 	.word	0x00000000
        /*00b0*/ 	.short	0x000f
        /*00b2*/ 	.short	0x0050
        /*00b4*/ 	.byte	0x00, 0xf0, 0x11, 0x00


	//----- nvinfo : EIATTR_KPARAM_INFO
	.align		4
.L_39:
        /*00b8*/ 	.byte	0x04, 0x17
        /*00ba*/ 	.short	(.L_41 - .L_40)
.L_40:
        /*00bc*/ 	.word	0x00000000
        /*00c0*/ 	.short	0x000e
        /*00c2*/ 	.short	0x004c
        /*00c4*/ 	.byte	0x00, 0xf0, 0x11, 0x00


	//----- nvinfo : EIATTR_KPARAM_INFO
	.align		4
.L_41:
        /*00c8*/ 	.byte	0x04, 0x17
        /*00ca*/ 	.short	(.L_43 - .L_42)
.L_42:
        /*00cc*/ 	.word	0x00000000
        /*00d0*/ 	.short	0x000d
        /*00d2*/ 	.short	0x0048
        /*00d4*/ 	.byte	0x00, 0xf0, 0x11, 0x00


	//----- nvinfo : EIATTR_KPARAM_INFO
	.align		4
.L_43:
        /*00d8*/ 	.byte	0x04, 0x17
        /*00da*/ 	.short	(.L_45 - .L_44)
.L_44:
        /*00dc*/ 	.word	0x00000000
        /*00e0*/ 	.short	0x000c
        /*00e2*/ 	.short	0x0044
        /*00e4*/ 	.byte	0x00, 0xf0, 0x11, 0x00


	//----- nvinfo : EIATTR_KPARAM_INFO
	.align		4
.L_45:
        /*00e8*/ 	.byte	0x04, 0x17
        /*00ea*/ 	.short	(.L_47 - .L_46)
.L_46:
        /*00ec*/ 	.word	0x00000000
        /*00f0*/ 	.short	0x000b
        /*00f2*/ 	.short	0x0040
        /*00f4*/ 	.byte	0x00, 0xf0, 0x11, 0x00


	//----- nvinfo : EIATTR_KPARAM_INFO
	.align		4
.L_47:
        /*00f8*/ 	.byte	0x04, 0x17
        /*00fa*/ 	.short	(.L_49 - .L_48)
.L_48:
        /*00fc*/ 	.word	0x00000000
        /*0100*/ 	.short	0x000a
        /*0102*/ 	.short	0x003c
        /*0104*/ 	.byte	0x00, 0xf0, 0x11, 0x00


	//----- nvinfo : EIATTR_KPARAM_INFO
	.align		4
.L_49:
        /*0108*/ 	.byte	0x04, 0x17
        /*010a*/ 	.short	(.L_51 - .L_50)
.L_50:
        /*010c*/ 	.word	0x00000000
        /*0110*/ 	.short	0x0009
        /*0112*/ 	.short	0x0038
        /*0114*/ 	.byte	0x00, 0xf0, 0x11, 0x00


	//----- nvinfo : EIATTR_KPARAM_INFO
	.align		4
.L_51:
        /*0118*/ 	.byte	0x04, 0x17
        /*011a*/ 	.short	(.L_53 - .L_52)
.L_52:
        /*011c*/ 	.word	0x00000000
        /*0120*/ 	.short	0x0008
        /*0122*/ 	.short	0x0034
        /*0124*/ 	.byte	0x00, 0xf0, 0x11, 0x00


	//----- nvinfo : EIATTR_KPARAM_INFO
	.align		4
.L_53:
        /*0128*/ 	.byte	0x04, 0x17
        /*012a*/ 	.short	(.L_55 - .L_54)
.L_54:
        /*012c*/ 	.word	0x00000000
        /*0130*/ 	.short	0x0007
        /*0132*/ 	.short	0x0030
        /*0134*/ 	.byte	0x00, 0xf0, 0x11, 0x00


	//----- nvinfo : EIATTR_KPARAM_INFO
	.align		4
.L_55:
        /*0138*/ 	.byte	0x04, 0x17
        /*013a*/ 	.short	(.L_57 - .L_56)
.L_56:
        /*013c*/ 	.word	0x00000000
        /*0140*/ 	.short	0x0006
        /*0142*/ 	.short	0x002c
        /*0144*/ 	.byte	0x00, 0xf0, 0x11, 0x00


	//----- nvinfo : EIATTR_KPARAM_INFO
	.align		4
.L_57:
        /*0148*/ 	.byte	0x04, 0x17
        /*014a*/ 	.short	(.L_59 - .L_58)
.L_58:
        /*014c*/ 	.word	0x00000000
        /*0150*/ 	.short	0x0005
        /*0152*/ 	.short	0x0028
        /*0154*/ 	.byte	0x00, 0xf0, 0x11, 0x00


	//----- nvinfo : EIATTR_KPARAM_INFO
	.align		4
.L_59:
        /*0158*/ 	.byte	0x04, 0x17
        /*015a*/ 	.short	(.L_61 - .L_60)
.L_60:
        /*015c*/ 	.word	0x00000000
        /*0160*/ 	.short	0x0004
        /*0162*/ 	.short	0x0020
        /*0164*/ 	.byte	0x00, 0xf4, 0x21, 0x00


	//----- nvinfo : EIATTR_KPARAM_INFO
	.align		4
.L_61:
        /*0168*/ 	.byte	0x04, 0x17
        /*016a*/ 	.short	(.L_63 - .L_62)
.L_62:
        /*016c*/ 	.word	0x00000000
        /*0170*/ 	.short	0x0003
        /*0172*/ 	.short	0x0018
        /*0174*/ 	.byte	0x00, 0xf4, 0x21, 0x00


	//----- nvinfo : EIATTR_KPARAM_INFO
	.align		4
.L_63:
        /*0178*/ 	.byte	0x04, 0x17
        /*017a*/ 	.short	(.L_65 - .L_64)
.L_64:
        /*017c*/ 	.word	0x00000000
        /*0180*/ 	.short	0x0002
        /*0182*/ 	.short	0x0010
        /*0184*/ 	.byte	0x00, 0xf4, 0x21, 0x00


	//----- nvinfo : EIATTR_KPARAM_INFO
	.align		4
.L_65:
        /*0188*/ 	.byte	0x04, 0x17
        /*018a*/ 	.short	(.L_67 - .L_66)
.L_66:
        /*018c*/ 	.word	0x00000000
        /*0190*/ 	.short	0x0001
        /*0192*/ 	.short	0x0008
        /*0194*/ 	.byte	0x00, 0xf4, 0x21, 0x00


	//----- nvinfo : EIATTR_KPARAM_INFO
	.align		4
.L_67:
        /*0198*/ 	.byte	0x04, 0x17
        /*019a*/ 	.short	(.L_69 - .L_68)
.L_68:
        /*019c*/ 	.word	0x00000000
        /*01a0*/ 	.short	0x0000
        /*01a2*/ 	.short	0x0000
        /*01a4*/ 	.byte	0x00, 0xf4, 0x21, 0x00


	//----- nvinfo : EIATTR_AT_ENTRY_FRAGMENTS
	.align		4
.L_69:
        /*01a8*/ 	.byte	0x04, 0x4f
        /*01aa*/ 	.short	(.L_71 - .L_70)


	//   ....[0]....
.L_70:
        /*01ac*/ 	.word	0x00000004


	//----- nvinfo : EIATTR_RESERVED_SMEM_USED
	.align		4
.L_71:
        /*01b0*/ 	.byte	0x01, 0x41
	.zero		2


	//----- nvinfo : EIATTR_SPARSE_MMA_MASK
	.align		4
        /*01b4*/ 	.byte	0x03, 0x50
        /*01b6*/ 	.short	0x0000


	//----- nvinfo : EIATTR_TCGEN05_1CTA_USED
	.align		4
        /*01b8*/ 	.byte	0x01, 0x51
	.zero		2


	//----- nvinfo : EIATTR_MAXREG_COUNT
	.align		4
        /*01bc*/ 	.byte	0x03, 0x1b
        /*01be*/ 	.short	0x00ff


	//----- nvinfo : EIATTR_NUM_BARRIERS
	.align		4
        /*01c0*/ 	.byte	0x02, 0x4c
        /*01c2*/ 	.byte	0x01
	.zero		1


	//----- nvinfo : EIATTR_INT_WARP_WIDE_INSTR_OFFSETS
	.align		4
        /*01c4*/ 	.byte	0x04, 0x31
        /*01c6*/ 	.short	(.L_73 - .L_72)


	//   ....[0]....
.L_72:
        /*01c8*/ 	.word	0x00000e40


	//   ....[1]....
        /*01cc*/ 	.word	0x00000e50


	//   ....[2]....
        /*01d0*/ 	.word	0x000011d0


	//   ....[3]....
        /*01d4*/ 	.word	0x00001230


	//   ....[4]....
        /*01d8*/ 	.word	0x00003f80


	//   ....[5]....
        /*01dc*/ 	.word	0x000074e0


	//   ....[6]....
        /*01e0*/ 	.word	0x00007530


	//----- nvinfo : EIATTR_COOP_GROUP_MASK_REGIDS
	.align		4
.L_73:
        /*01e4*/ 	.byte	0x04, 0x29
        /*01e6*/ 	.short	(.L_75 - .L_74)


	//   ....[0]....
.L_74:
        /*01e8*/ 	.word	0xffffffff


	//   ....[1]....
        /*01ec*/ 	.word	0xffffffff


	//   ....[2]....
        /*01f0*/ 	.word	0xffffffff


	//   ....[3]....
        /*01f4*/ 	.word	0xffffffff


	//   ....[4]....
        /*01f8*/ 	.word	0xffffffff


	//   ....[5]....
        /*01fc*/ 	.word	0xffffffff


	//   ....[6]....
        /*0200*/ 	.word	0xffffffff


	//   ....[7]....
        /*0204*/ 	.word	0xffffffff


	//----- nvinfo : EIATTR_COOP_GROUP_INSTR_OFFSETS
	.align		4
.L_75:
        /*0208*/ 	.byte	0x04, 0x28
        /*020a*/ 	.short	(.L_77 - .L_76)


	//   ....[0]....
.L_76:
        /*020c*/ 	.word	0x00000050


	//   ....[1]....
        /*0210*/ 	.word	0x00000310


	//   ....[2]....
        /*0214*/ 	.word	0x00001c00


	//   ....[3]....
        /*0218*/ 	.word	0x00003600


	//   ....[4]....
        /*021c*/ 	.word	0x00004840


	//   ....[5]....
        /*0220*/ 	.word	0x00005990


	//   ....[6]....
        /*0224*/ 	.word	0x00007370


	//   ....[7]....
        /*0228*/ 	.word	0x000075e0


	//----- nvinfo : EIATTR_VRC_CTA_INIT_COUNT
	.align		4
.L_77:
        /*022c*/ 	.byte	0x02, 0x4a
        /*022e*/ 	.byte	0x80
	.zero		1


	//----- nvinfo : EIATTR_MBARRIER_INSTR_OFFSETS
	.align		4
        /*0230*/ 	.byte	0x04, 0x39
        /*0232*/ 	.short	(.L_79 - .L_78)


	//   ....[0]....
.L_78:
        /*0234*/ 	.word	0x00000fd0
        /*0238*/ 	.word	0x000000ff
        /*023c*/ 	.word	0x00000000
        /*0240*/ 	.short	0x0100
        /*0242*/ 	.byte	0x0c
	.zero		1


	//   ....[1]....
        /*0244*/ 	.word	0x00001220
        /*0248*/ 	.word	0x000000ff
        /*024c*/ 	.word	0x00008008
        /*0250*/ 	.short	0x0100
        /*0252*/ 	.byte	0x0b
	.zero		1


	//   ....[2]....
        /*0254*/ 	.word	0x000013b0
        /*0258*/ 	.word	0x000000ff
        /*025c*/ 	.word	0x00006000
        /*0260*/ 	.short	0x0100
        /*0262*/ 	.byte	0x0b
	.zero		1


	//   ....[3]....
        /*0264*/ 	.word	0x000014f0
        /*0268*/ 	.word	0x000000ff
        /*026c*/ 	.word	0x00006000
        /*0270*/ 	.short	0x010a
        /*0272*/ 	.byte	0x0b
	.zero		1


	//   ....[4]....
        /*0274*/ 	.word	0x000015a0
        /*0278*/ 	.word	0x000000ff
        /*027c*/ 	.word	0x00006000
        /*0280*/ 	.short	0x0108
        /*0282*/ 	.byte	0x0b
	.zero		1


	//   ....[5]....
        /*0284*/ 	.word	0x000040c0
        /*0288*/ 	.word	0x000000ff
        /*028c*/ 	.word	0x00008010
        /*0290*/ 	.short	0x0100
        /*0292*/ 	.byte	0x0b
	.zero		1


	//   ....[6]....
        /*0294*/ 	.word	0x000041b0
        /*0298*/ 	.word	0x000000ff
        /*029c*/ 	.word	0x00008010
        /*02a0*/ 	.short	0x010a
        /*02a2*/ 	.byte	0x0b
	.zero		1


	//   ....[7]....
        /*02a4*/ 	.word	0x00004220
        /*02a8*/ 	.word	0x000000ff
        /*02ac*/ 	.word	0x00008010
        /*02b0*/ 	.short	0x0108
        /*02b2*/ 	.byte	0x0b
	.zero		1


	//   ....[8]....
        /*02b4*/ 	.word	0x000058e0
        /*02b8*/ 	.word	0x000000ff
        /*02bc*/ 	.word	0x00000000
        /*02c0*/ 	.short	0x010a
        /*02c2*/ 	.byte	0x0c
	.zero		1


	//   ....[9]....
        /*02c4*/ 	.word	0x00006360
        /*02c8*/ 	.word	0x000000ff
        /*02cc*/ 	.word	0x00000000
        /*02d0*/ 	.short	0x010a
        /*02d2*/ 	.byte	0x0c
	.zero		1


	//   ....[10]....
        /*02d4*/ 	.word	0x00006470
        /*02d8*/ 	.word	0x000000ff
        /*02dc*/ 	.word	0x00008000
        /*02e0*/ 	.short	0x0108
        /*02e2*/ 	.byte	0x0b
	.zero		1


	//   ....[11]....
        /*02e4*/ 	.word	0x000064a0
        /*02e8*/ 	.word	0x000000ff
        /*02ec*/ 	.word	0x00008008
        /*02f0*/ 	.short	0x0108
        /*02f2*/ 	.byte	0x0b
	.zero		1


	//   ....[12]....
        /*02f4*/ 	.word	0x00007600
        /*02f8*/ 	.word	0x000000ff
        /*02fc*/ 	.word	0x00006000
        /*0300*/ 	.short	0x010a
        /*0302*/ 	.byte	0x0b
	.zero		1


	//   ....[13]....
        /*0304*/ 	.word	0x00007630
        /*0308*/ 	.word	0x000000ff
        /*030c*/ 	.word	0x00008010
        /*0310*/ 	.short	0x010a
        /*0312*/ 	.byte	0x0b
	.zero		1


	//   ....[14]....
        /*0314*/ 	.word	0x00007660
        /*0318*/ 	.word	0x000000ff
        /*031c*/ 	.word	0x00000000
        /*0320*/ 	.short	0x010a
        /*0322*/ 	.byte	0x0c
	.zero		1


	//   ....[15]....
        /*0324*/ 	.word	0x00007690
        /*0328*/ 	.word	0x000000ff
        /*032c*/ 	.word	0x00000000
        /*0330*/ 	.short	0x010a
        /*0332*/ 	.byte	0x0c
	.zero		1


	//----- nvinfo : EIATTR_NUM_MBARRIERS
	.align		4
.L_79:
        /*0334*/ 	.byte	0x03, 0x38
        /*0336*/ 	.short	0xffff


	//----- nvinfo : EIATTR_EXIT_INSTR_OFFSETS
	.align		4
        /*0338*/ 	.byte	0x04, 0x1c
        /*033a*/ 	.short	(.L_81 - .L_80)


	//   ....[0]....
.L_80:
        /*033c*/ 	.word	0x000075f0


	//----- nvinfo : EIATTR_REQNTID
	.align		4
.L_81:
        /*0340*/ 	.byte	0x04, 0x10
        /*0342*/ 	.short	(.L_83 - .L_82)
.L_82:
        /*0344*/ 	.word	0x00000100
        /*0348*/ 	.word	0x00000001
        /*034c*/ 	.word	0x00000001


	//----- nvinfo : EIATTR_CRS_STACK_SIZE
	.align		4
.L_83:
        /*0350*/ 	.byte	0x04, 0x1e
        /*0352*/ 	.short	(.L_85 - .L_84)
.L_84:
        /*0354*/ 	.word	0x00000000


	//----- nvinfo : EIATTR_CBANK_PARAM_SIZE
	.align		4
.L_85:
        /*0358*/ 	.byte	0x03, 0x19
        /*035a*/ 	.short	0x0088


	//----- nvinfo : EIATTR_PARAM_CBANK
	.align		4
        /*035c*/ 	.byte	0x04, 0x0a
        /*035e*/ 	.short	(.L_87 - .L_86)
	.align		4
.L_86:
        /*0360*/ 	.word	index@(.nv.constant0.attn_fwd)
        /*0364*/ 	.short	0x0380
        /*0366*/ 	.short	0x0088


	//----- nvinfo : EIATTR_SW_WAR
	.align		4
.L_87:
        /*0368*/ 	.byte	0x04, 0x36
        /*036a*/ 	.short	(.L_89 - .L_88)
.L_88:
        /*036c*/ 	.word	0x00000008
.L_89:


//--------------------- .nv.compat                --------------------------
	.section	.nv.compat,"",@"SHT_CUDA_COMPAT_INFO"
	.align	4
        /*0000*/ 	.byte	0x02, 0x02, 0x02, 0x00, 0x02, 0x05, 0x05, 0x00, 0x02, 0x03, 0x00, 0x00, 0x02, 0x06, 0x01, 0x00


//--------------------- .nv.callgraph             --------------------------
	.section	.nv.callgraph,"",@"SHT_CUDA_CALLGRAPH"
	.align	4
	.sectionentsize	8
	.align		4
        /*0000*/ 	.word	0x00000000
	.align		4
        /*0004*/ 	.word	0xffffffff
	.align		4
        /*0008*/ 	.word	0x00000000
	.align		4
        /*000c*/ 	.word	0xfffffffe
	.align		4
        /*0010*/ 	.word	0x00000000
	.align		4
        /*0014*/ 	.word	0xfffffffd
	.align		4
        /*0018*/ 	.word	0x00000000
	.align		4
        /*001c*/ 	.word	0xfffffffc


//--------------------- .nv.constant4             --------------------------
	.section	.nv.constant4,"a",@progbits
	.align	8
	.align		8
.nv.constant4:
        /*0000*/ 	.dword	_$_str


//--------------------- .text.attn_fwd            --------------------------
	.section	.text.attn_fwd,"ax",@progbits
	.align	128
        .global         attn_fwd
        .type           attn_fwd,@function
        .size           attn_fwd,(.L_x_27 - attn_fwd)
        .other          attn_fwd,@"STO_CUDA_ENTRY STV_DEFAULT"
attn_fwd:
.text.attn_fwd:
[----:B------:R-:W0:Y:S01]  /*0000*/  LDC R1, c[0x0][0x37c] ;  /* 0x0000df00ff017b82 */ /* 0x000e220000000800 */
[----:B------:R-:W1:Y:S02]  /*0010*/  S2R R68, SR_TID.X ;  /* 0x0000000000447919 */ /* 0x000e640000002100 */
[----:B-1----:R-:W-:-:S13]  /*0020*/  ISETP.GE.U32.AND P0, PT, R68, 0x20, PT ;  /* 0x000000204400780c */ /* 0x002fda0003f06070 */
[----:B------:R-:W-:Y:S05]  /*0030*/  @P0 BRA `(.L_x_0) ;  /* 0x0000000000b80947 */ /* 0x000fea0003800000 */
[----:B------:R-:W1:Y:S01]  /*0040*/  S2UR UR6, SR_CgaCtaId ;  /* 0x00000000000679c3 */ /* 0x000e620000008800 */
[----:B------:R-:W-:Y:S01]  /*0050*/  NOP ;  /* 0x0000000000007918 */ /* 0x000fe20000000000 */
[----:B------:R-:W-:Y:S02]  /*0060*/  UMOV UR4, 0x40 ;  /* 0x0000004000047882 */ /* 0x000fe40000000000 */
[----:B-1----:R-:W-:-:S09]  /*0070*/  ULEA UR4, UR6, UR4, 0x18 ;  /* 0x0000000406047291 */ /* 0x002fd2000f8ec0ff */
[----:B------:R-:W1:Y:S01]  /*0080*/  LDS.U8 R0, [UR4] ;  /* 0x00000004ff007984 */ /* 0x000e620008000000 */
[----:B------:R-:W-:Y:S02]  /*0090*/  UMOV UR4, 0x400 ;  /* 0x0000040000047882 */ /* 0x000fe40000000000 */
[----:B------:R-:W-:Y:S01]  /*00a0*/  ULEA UR4, UR6, UR4, 0x18 ;  /* 0x0000000406047291 */ /* 0x000fe2000f8ec0ff */
[----:B-1----:R-:W-:-:S13]  /*00b0*/  ISETP.NE.AND P1, PT, R0, RZ, PT ;  /* 0x000000ff0000720c */ /* 0x002fda0003f25270 */
[----:B------:R-:W-:Y:S05]  /*00c0*/  @P1 BRA `(.L_x_1) ;  /* 0x00000000007c1947 */ /* 0x000fea0003800000 */
[----:B------:R-:W-:-:S13]  /*00d0*/  ELECT P1, URZ, PT ;  /* 0x0000000000ff782f */ /* 0x000fda0003820000 */
[----:B------:R-:W-:Y:S05]  /*00e0*/  @!P1 BRA `(.L_x_2) ;  /* 0x0000000000849947 */ /* 0x000fea0003800000 */
[----:B------:R-:W-:Y:S01]  /*00f0*/  UMOV UR5, 0x8 ;  /* 0x0000000800057882 */ /* 0x000fe20000000000 */
[----:B------:R-:W-:Y:S01]  /*0100*/  HFMA2 R4, -RZ, RZ, 0, 5.9604644775390625e-08 ;  /* 0x00000001ff047431 */ /* 0x000fe200000001ff */
[----:B------:R-:W-:-:S03]  /*0110*/  MOV R5, 0xff ;  /* 0x000000ff00057802 */ /* 0x000fc60000000f00 */
[----:B------:R-:W-:Y:S04]  /*0120*/  DEPBAR.LE SB1, 0x36 ;  /* 0x00009d800000791a */ /* 0x000fe80000000000 */
[----:B------:R-:W1:Y:S02]  /*0130*/  UTCATOMSWS.FIND_AND_SET.ALIGN UP0, UR5, UR5 ;  /* 0x00000005000575e3 */ /* 0x000e640008000800 */
[----:B-1----:R-:W-:-:S04]  /*0140*/  PLOP3.LUT P1, PT, PT, PT, UP0, 0x80, 0x8 ;  /* 0x000000000008781c */ /* 0x002fc80003f2f008 */
[----:B------:R-:W-:-:S04]  /*0150*/  SEL R0, RZ, 0xffffffff, !P1 ;  /* 0xffffffffff007807 */ /* 0x000fc80004800000 */
[----:B------:R-:W-:Y:S02]  /*0160*/  ISETP.NE.AND P1, PT, R0, RZ, PT ;  /* 0x000000ff0000720c */ /* 0x000fe40003f25270 */
[----:B------:R-:W-:-:S11]  /*0170*/  MOV R0, UR5 ;  /* 0x0000000500007c02 */ /* 0x000fd60008000f00 */
[----:B------:R-:W-:Y:S05]  /*0180*/  @P1 BRA `(.L_x_3) ;  /* 0x0000000000241947 */ /* 0x000fea0003800000 */
.L_x_4:
[----:B------:R-:W-:Y:S05]  /*0190*/  NANOSLEEP 0x64 ;  /* 0x000000640000795d */ /* 0x000fea0003800000 */
[----:B------:R-:W-:-:S05]  /*01a0*/  UMOV UR5, 0x8 ;  /* 0x0000000800057882 */ /* 0x000fca0000000000 */
[----:B------:R-:W-:Y:S04]  /*01b0*/  DEPBAR.LE SB1, 0x36 ;  /* 0x00009d800000791a */ /* 0x000fe80000000000 */
[----:B------:R-:W1:Y:S02]  /*01c0*/  UTCATOMSWS.FIND_AND_SET.ALIGN UP0, UR5, UR5 ;  /* 0x00000005000575e3 */ /* 0x000e640008000800 */
[----:B-1----:R-:W-:-:S04]  /*01d0*/  PLOP3.LUT P1, PT, PT, PT, UP0, 0x80, 0x8 ;  /* 0x000000000008781c */ /* 0x002fc80003f2f008 */
[----:B------:R-:W-:-:S04]  /*01e0*/  SEL R0, RZ, 0xffffffff, !P1 ;  /* 0xffffffffff007807 */ /* 0x000fc80004800000 */
[----:B------:R-:W-:Y:S02]  /*01f0*/  ISETP.NE.AND P1, PT, R0, RZ, PT ;  /* 0x000000ff0000720c */ /* 0x000fe40003f25270 */
[----:B------:R-:W-:-:S11]  /*0200*/  MOV R0, UR5 ;  /* 0x0000000500007c02 */ /* 0x000fd60008000f00 */
[----:B------:R-:W-:Y:S05]  /*0210*/  @!P1 BRA `(.L_x_4) ;  /* 0xfffffffc00dc9947 */ /* 0x000fea000383ffff */
.L_x_3:
[----:B------:R-:W-:Y:S01]  /*0220*/  IADD3 R3, PT, PT, R0, 0x10, RZ ;  /* 0x0000001000037810 */ /* 0x000fe20007ffe0ff */
[----:B------:R-:W-:Y:S01]  /*0230*/  UMOV UR5, 0x50 ;  /* 0x0000005000057882 */ /* 0x000fe20000000000 */
[----:B------:R-:W-:Y:S01]  /*0240*/  SHF.L.U32 R2, R5, R0, RZ ;  /* 0x0000000005027219 */ /* 0x000fe200000006ff */
[----:B------:R-:W-:Y:S01]  /*0250*/  ULEA UR5, UR6, UR5, 0x18 ;  /* 0x0000000506057291 */ /* 0x000fe2000f8ec0ff */
[----:B------:R-:W-:Y:S02]  /*0260*/  SHF.L.U32 R3, R4, R3, RZ ;  /* 0x0000000304037219 */ /* 0x000fe400000006ff */
[----:B------:R-:W-:Y:S02]  /*0270*/  SHF.L.U32 R0, R0, 0x5, RZ ;  /* 0x0000000500007819 */ /* 0x000fe400000006ff */
[----:B------:R-:W-:-:S05]  /*0280*/  LOP3.LUT R2, R3, R2, RZ, 0xfc, !PT ;  /* 0x0000000203027212 */ /* 0x000fca00078efcff */
[----:B------:R1:W-:Y:S04]  /*0290*/  ATOMS.OR RZ, [UR5], R2 ;  /* 0x00000002ffff798c */ /* 0x0003e8000b000005 */
[----:B------:R1:W-:Y:S01]  /*02a0*/  STS [UR4], R0 ;  /* 0x00000000ff007988 */ /* 0x0003e20008000804 */
[----:B------:R-:W-:Y:S05]  /*02b0*/  BRA `(.L_x_2) ;  /* 0x0000000000107947 */ /* 0x000fea0003800000 */
.L_x_1:
[----:B------:R-:W-:Y:S02]  /*02c0*/  MOV R0, 0xffffffff ;  /* 0xffffffff00007802 */ /* 0x000fe40000000f00 */
[----:B------:R-:W-:-:S03]  /*02d0*/  MOV R2, 0x300 ;  /* 0x0000030000027802 */ /* 0x000fc60000000f00 */
[----:B------:R1:W-:Y:S04]  /*02e0*/  STS [UR4], R0 ;  /* 0x00000000ff007988 */ /* 0x0003e80008000804 */
[----:B01----:R-:W-:Y:S05]  /*02f0*/  CALL.REL.NOINC `($__internal_1_$__cuda_sm10x_tcgen05_guardrail_trap_phase_invalid_during_alloc) ;  /* 0x0000007000fc7944 */ /* 0x003fea0003c00000 */
.L_x_2:
[----:B------:R-:W-:Y:S05]  /*0300*/  WARPSYNC.ALL ;  /* 0x0000000000007948 */ /* 0x000fea0003800000 */
[----:B------:R-:W-:Y:S01]  /*0310*/  NOP ;  /* 0x0000000000007918 */ /* 0x000fe20000000000 */
.L_x_0:
[----:B------:R-:W2:Y:S01]  /*0320*/  S2R R3, SR_CTAID.X ;  /* 0x0000000000037919 */ /* 0x000ea20000002500 */
[----:B------:R-:W3:Y:S01]  /*0330*/  S2UR UR6, SR_CgaCtaId ;  /* 0x00000000000679c3 */ /* 0x000ee20000008800 */
[----:B------:R-:W4:Y:S01]  /*0340*/  LDCU.64 UR4, c[0x0][0x3b0] ;  /* 0x00007600ff0477ac */ /* 0x000f220008000a00 */
[----:B-1----:R-:W-:Y:S02]  /*0350*/  SHF.R.U32.HI R2, RZ, 0x7, R68 ;  /* 0x00000007ff027819 */ /* 0x002fe40000011644 */
[----:B------:R-:W-:Y:S01]  /*0360*/  LOP3.LUT R0, R68, 0x7f, RZ, 0xc0, !PT ;  /* 0x0000007f44007812 */ /* 0x000fe200078ec0ff */
[----:B------:R-:W-:Y:S01]  /*0370*/  UMOV UR11, 0x400 ;  /* 0x00000400000b7882 */ /* 0x000fe20000000000 */
[----:B------:R-:W-:Y:S01]  /*0380*/  SGXT.U32 R2, R2, 0x1 ;  /* 0x000000010202781a */ /* 0x000fe20000000000 */
[----:B------:R-:W1:Y:S01]  /*0390*/  LDCU.64 UR22, c[0x0][0x358] ;  /* 0x00006b00ff1677ac */ /* 0x000e620008000a00 */
[----:B------:R-:W4:Y:S01]  /*03a0*/  S2UR UR10, SR_CTAID.Y ;  /* 0x00000000000a79c3 */ /* 0x000f220000002600 */
[----:B------:R-:W0:Y:S07]  /*03b0*/  LDCU UR16, c[0x0][0x3f0] ;  /* 0x00007e00ff1077ac */ /* 0x000e2e0008000800 */
[----:B------:R-:W0:Y:S08]  /*03c0*/  LDC R34, c[0x0][0x3b8] ;  /* 0x0000ee00ff227b82 */ /* 0x000e300000000800 */
[----:B------:R-:W1:Y:S01]  /*03d0*/  LDC.64 R18, c[0x0][0x380] ;  /* 0x0000e000ff127b82 */ /* 0x000e620000000a00 */
[----:B---3--:R-:W-:-:S07]  /*03e0*/  ULEA UR11, UR6, UR11, 0x18 ;  /* 0x0000000b060b7291 */ /* 0x008fce000f8ec0ff */
[----:B------:R-:W-:Y:S01]  /*03f0*/  BAR.SYNC.DEFER_BLOCKING 0x0 ;  /* 0x0000000000007b1d */ /* 0x000fe20000010000 */
[----:B--2---:R-:W-:Y:S01]  /*0400*/  LEA R3, R3, R0, 0x7 ;  /* 0x0000000003037211 */ /* 0x004fe200078e38ff */
[----:B----4-:R-:W-:-:S06]  /*0410*/  UIMAD UR4, UR10, UR4, URZ ;  /* 0x000000040a0472a4 */ /* 0x010fcc000f8e02ff */
[----:B------:R-:W2:Y:S01]  /*0420*/  LDC.64 R144, c[0x0][0x3c0] ;  /* 0x0000f000ff907b82 */ /* 0x000ea20000000a00 */
[----:B------:R-:W-:Y:S01]  /*0430*/  IMAD R5, R3, UR5, RZ ;  /* 0x0000000503057c24 */ /* 0x000fe2000f8e02ff */
[----:B------:R-:W-:Y:S01]  /*0440*/  USHF.R.S32.HI UR5, URZ, 0x1f, UR4 ;  /* 0x0000001fff057899 */ /* 0x000fe20008011404 */
[----:B0-----:R-:W-:-:S03]  /*0450*/  IMAD R7, R2, R34, RZ ;  /* 0x0000002202077224 */ /* 0x001fc600078e02ff */
[----:B------:R-:W-:Y:S02]  /*0460*/  SHF.R.S32.HI R4, RZ, 0x1f, R5 ;  /* 0x0000001fff047819 */ /* 0x000fe40000011405 */
[----:B------:R-:W0:Y:S01]  /*0470*/  LDC.64 R38, c[0x0][0x388] ;  /* 0x0000e200ff267b82 */ /* 0x000e220000000a00 */
[C---:B------:R-:W-:Y:S02]  /*0480*/  LEA R8, R34.reuse, R7, 0x1 ;  /* 0x0000000722087211 */ /* 0x040fe400078e08ff */
[----:B-1----:R-:W-:Y:S01]  /*0490*/  IADD3 R18, P1, P2, R5, UR4, R18 ;  /* 0x0000000405127c10 */ /* 0x002fe2000fa3e012 */
[----:B------:R-:W1:Y:S01]  /*04a0*/  LDCU UR4, c[0x0][0x3c8] ;  /* 0x00007900ff0477ac */ /* 0x000e620008000800 */
[----:B------:R-:W3:Y:S01]  /*04b0*/  LDS R29, [UR11] ;  /* 0x0000000bff1d7984 */ /* 0x000ee20008000800 */
[----:B------:R-:W-:Y:S02]  /*04c0*/  LEA R9, R34, R8, 0x1 ;  /* 0x0000000822097211 */ /* 0x000fe400078e08ff */
[----:B------:R-:W-:Y:S01]  /*04d0*/  IADD3.X R20, PT, PT, R4, UR5, R19, P1, P2 ;  /* 0x0000000504147c10 */ /* 0x000fe20008fe4413 */
[----:B------:R-:W-:Y:S01]  /*04e0*/  BAR.SYNC.DEFER_BLOCKING 0x0 ;  /* 0x0000000000007b1d */ /* 0x000fe20000010000 */
[----:B------:R-:W-:-:S02]  /*04f0*/  IADD3 R4, P1, PT, R7, R18, RZ ;  /* 0x0000001207047210 */ /* 0x000fc40007f3e0ff */
[----:B------:R-:W-:Y:S02]  /*0500*/  IADD3 R6, P2, PT, R8, R18, RZ ;  /* 0x0000001208067210 */ /* 0x000fe40007f5e0ff */
[----:B------:R-:W-:Y:S02]  /*0510*/  LEA R11, R34, R9, 0x1 ;  /* 0x00000009220b7211 */ /* 0x000fe400078e08ff */
[-C--:B------:R-:W-:Y:S02]  /*0520*/  LEA.HI.X.SX32 R5, R7, R20.reuse, 0x1, P1 ;  /* 0x0000001407057211 */ /* 0x080fe400008f0eff */
[----:B------:R-:W-:Y:S02]  /*0530*/  LEA.HI.X.SX32 R7, R8, R20, 0x1, P2 ;  /* 0x0000001408077211 */ /* 0x000fe400010f0eff */
[----:B------:R-:W-:Y:S02]  /*0540*/  IADD3 R8, P1, PT, R9, R18, RZ ;  /* 0x0000001209087210 */ /* 0x000fe40007f3e0ff */
[----:B------:R-:W-:-:S02]  /*0550*/  LEA R13, R34, R11, 0x1 ;  /* 0x0000000b220d7211 */ /* 0x000fc400078e08ff */
[----:B------:R-:W-:Y:S02]  /*0560*/  LEA.HI.X.SX32 R9, R9, R20, 0x1, P1 ;  /* 0x0000001409097211 */ /* 0x000fe400008f0eff */
[C---:B------:R-:W-:Y:S02]  /*0570*/  LEA R14, R34.reuse, R13, 0x1 ;  /* 0x0000000d220e7211 */ /* 0x040fe400078e08ff */
[C---:B------:R-:W-:Y:S02]  /*0580*/  IADD3 R12, P1, PT, R13.reuse, R18, RZ ;  /* 0x000000120d0c7210 */ /* 0x040fe40007f3e0ff */
[----:B------:R-:W-:Y:S02]  /*0590*/  LEA R15, R34, R14, 0x1 ;  /* 0x0000000e220f7211 */ /* 0x000fe400078e08ff */
[----:B------:R-:W-:Y:S01]  /*05a0*/  LEA.HI.X.SX32 R13, R13, R20, 0x1, P1 ;  /* 0x000000140d0d7211 */ /* 0x000fe200008f0eff */
[----:B------:R4:W5:Y:S01]  /*05b0*/  LDG.E.U8 R22, desc[UR22][R4.64] ;  /* 0x0000001604167981 */ /* 0x000962000c1e1100 */
[----:B------:R-:W-:-:S02]  /*05c0*/  IADD3 R10, P2, PT, R11, R18, RZ ;  /* 0x000000120b0a7210 */ /* 0x000fc40007f5e0ff */
[----:B------:R-:W-:Y:S01]  /*05d0*/  LEA R16, R34, R15, 0x1 ;  /* 0x0000000f22107211 */ /* 0x000fe200078e08ff */
[----:B------:R0:W5:Y:S01]  /*05e0*/  LDG.E.U8 R19, desc[UR22][R6.64] ;  /* 0x0000001606137981 */ /* 0x000162000c1e1100 */
[----:B------:R-:W-:-:S03]  /*05f0*/  LEA.HI.X.SX32 R11, R11, R20, 0x1, P2 ;  /* 0x000000140b0b7211 */ /* 0x000fc600010f0eff */
[----:B------:R1:W5:Y:S01]  /*0600*/  LDG.E.U8 R24, desc[UR22][R8.64] ;  /* 0x0000001608187981 */ /* 0x000362000c1e1100 */
[----:B----4-:R-:W-:Y:S02]  /*0610*/  IADD3 R4, P1, PT, R14, R18, RZ ;  /* 0x000000120e047210 */ /* 0x010fe40007f3e0ff */
[----:B------:R-:W-:Y:S01]  /*0620*/  LEA R17, R34, R16, 0x1 ;  /* 0x0000001022117211 */ /* 0x000fe200078e08ff */
[----:B------:R4:W5:Y:S01]  /*0630*/  LDG.E.U8 R21, desc[UR22][R10.64] ;  /* 0x000000160a157981 */ /* 0x000962000c1e1100 */
[----:B------:R-:W-:Y:S02]  /*0640*/  LEA.HI.X.SX32 R5, R14, R20, 0x1, P1 ;  /* 0x000000140e057211 */ /* 0x000fe400008f0eff */
[CC--:B0-----:R-:W-:Y:S01]  /*0650*/  IADD3 R6, P1, PT, R15.reuse, R18.reuse, RZ ;  /* 0x000000120f067210 */ /* 0x0c1fe20007f3e0ff */
[----:B------:R0:W5:Y:S01]  /*0660*/  LDG.E.U8 R26, desc[UR22][R12.64] ;  /* 0x000000160c1a7981 */ /* 0x000162000c1e1100 */
[----:B------:R-:W-:Y:S02]  /*0670*/  IADD3 R14, P2, PT, R16, R18, RZ ;  /* 0x00000012100e7210 */ /* 0x000fe40007f5e0ff */
[----:B------:R-:W-:Y:S01]  /*0680*/  LEA.HI.X.SX32 R7, R15, R20, 0x1, P1 ;  /* 0x000000140f077211 */ /* 0x000fe200008f0eff */
[----:B------:R2:W5:Y:S01]  /*0690*/  LDG.E.U8 R23, desc[UR22][R4.64] ;  /* 0x0000001604177981 */ /* 0x000562000c1e1100 */
[----:B-1----:R-:W-:-:S02]  /*06a0*/  IADD3 R8, P1, PT, R17, R18, RZ ;  /* 0x0000001211087210 */ /* 0x002fc40007f3e0ff */
[C---:B----4-:R-:W-:Y:S01]  /*06b0*/  LEA R11, R34.reuse, R17, 0x1 ;  /* 0x00000011220b7211 */ /* 0x050fe200078e08ff */
[----:B------:R1:W5:Y:S01]  /*06c0*/  LDG.E.U8 R28, desc[UR22][R6.64] ;  /* 0x00000016061c7981 */ /* 0x000362000c1e1100 */
[----:B------:R-:W-:Y:S02]  /*06d0*/  LEA.HI.X.SX32 R9, R17, R20, 0x1, P1 ;  /* 0x0000001411097211 */ /* 0x000fe400008f0eff */
[C---:B------:R-:W-:Y:S02]  /*06e0*/  IADD3 R10, P1, PT, R11.reuse, R18, RZ ;  /* 0x000000120b0a7210 */ /* 0x040fe40007f3e0ff */
[----:B0-----:R-:W-:Y:S01]  /*06f0*/  LEA R13, R34, R11, 0x1 ;  /* 0x0000000b220d7211 */ /* 0x001fe200078e08ff */
[----:B------:R-:W5:Y:S01]  /*0700*/  LDG.E.U8 R30, desc[UR22][R8.64] ;  /* 0x00000016081e7981 */ /* 0x000f62000c1e1100 */
[-C--:B------:R-:W-:Y:S02]  /*0710*/  LEA.HI.X.SX32 R15, R16, R20.reuse, 0x1, P2 ;  /* 0x00000014100f7211 */ /* 0x080fe400010f0eff */
[----:B------:R-:W-:-:S02]  /*0720*/  LEA.HI.X.SX32 R11, R11, R20, 0x1, P1 ;  /* 0x000000140b0b7211 */ /* 0x000fc400008f0eff */
[----:B------:R-:W-:Y:S01]  /*0730*/  LEA R16, R34, R13, 0x1 ;  /* 0x0000000d22107211 */ /* 0x000fe200078e08ff */
[----:B------:R0:W5:Y:S01]  /*0740*/  LDG.E.U8 R25, desc[UR22][R14.64] ;  /* 0x000000160e197981 */ /* 0x000162000c1e1100 */
[CC--:B--2---:R-:W-:Y:S02]  /*0750*/  IADD3 R4, P1, PT, R13.reuse, R18.reuse, RZ ;  /* 0x000000120d047210 */ /* 0x0c4fe40007f3e0ff */
[----:B------:R-:W-:Y:S01]  /*0760*/  IADD3 R12, P2, PT, R16, R18, RZ ;  /* 0x00000012100c7210 */ /* 0x000fe20007f5e0ff */
[----:B------:R-:W5:Y:S01]  /*0770*/  LDG.E.U8 R27, desc[UR22][R10.64] ;  /* 0x000000160a1b7981 */ /* 0x000f62000c1e1100 */
[----:B------:R-:W-:Y:S02]  /*0780*/  LEA.HI.X.SX32 R5, R13, R20, 0x1, P1 ;  /* 0x000000140d057211 */ /* 0x000fe400008f0eff */
[----:B------:R-:W-:Y:S02]  /*0790*/  LEA R17, R34, R16, 0x1 ;  /* 0x0000001022117211 */ /* 0x000fe400078e08ff */
[----:B------:R-:W-:Y:S01]  /*07a0*/  LEA.HI.X.SX32 R13, R16, R20, 0x1, P2 ;  /* 0x00000014100d7211 */ /* 0x000fe200010f0eff */
[----:B------:R2:W5:Y:S01]  /*07b0*/  LDG.E.U8 R32, desc[UR22][R4.64] ;  /* 0x0000001604207981 */ /* 0x000562000c1e1100 */
[----:B------:R-:W-:-:S02]  /*07c0*/  LEA R16, R34, R17, 0x1 ;  /* 0x0000001122107211 */ /* 0x000fc400078e08ff */
[C---:B-1----:R-:W-:Y:S02]  /*07d0*/  IADD3 R6, P1, PT, R17.reuse, R18, RZ ;  /* 0x0000001211067210 */ /* 0x042fe40007f3e0ff */
[----:B0-----:R-:W-:Y:S01]  /*07e0*/  LEA R15, R34, R16, 0x1 ;  /* 0x00000010220f7211 */ /* 0x001fe200078e08ff */
[----:B------:R0:W5:Y:S01]  /*07f0*/  LDG.E.U8 R13, desc[UR22][R12.64] ;  /* 0x000000160c0d7981 */ /* 0x000162000c1e1100 */
[----:B--2---:R-:W-:Y:S02]  /*0800*/  SHF.R.U32.HI R4, RZ, 0x5, R68 ;  /* 0x00000005ff047819 */ /* 0x004fe40000011644 */
[----:B------:R-:W-:Y:S02]  /*0810*/  LEA.HI.X.SX32 R7, R17, R20, 0x1, P1 ;  /* 0x0000001411077211 */ /* 0x000fe400008f0eff */
[----:B------:R-:W-:Y:S02]  /*0820*/  SGXT.U32 R4, R4, 0x3 ;  /* 0x000000030404781a */ /* 0x000fe40000000000 */
[----:B------:R-:W-:-:S02]  /*0830*/  IADD3 R8, P1, PT, R16, R18, RZ ;  /* 0x0000001210087210 */ /* 0x000fc40007f3e0ff */
[----:B------:R-:W-:Y:S01]  /*0840*/  LEA R17, R34, R15, 0x1 ;  /* 0x0000000f22117211 */ /* 0x000fe200078e08ff */
[----:B0-----:R-:W-:Y:S01]  /*0850*/  IMAD R12, R4, R145, RZ ;  /* 0x00000091040c7224 */ /* 0x001fe200078e02ff */
[----:B------:R-:W-:Y:S01]  /*0860*/  LEA.HI.X.SX32 R9, R16, R20, 0x1, P1 ;  /* 0x0000001410097211 */ /* 0x000fe200008f0eff */
[----:B------:R-:W5:Y:S01]  /*0870*/  LDG.E.U8 R34, desc[UR22][R6.64] ;  /* 0x0000001606227981 */ /* 0x000f62000c1e1100 */
[-C--:B------:R-:W-:Y:S02]  /*0880*/  IADD3 R14, P2, PT, R15, R18.reuse, RZ ;  /* 0x000000120f0e7210 */ /* 0x080fe40007f5e0ff */
[----:B------:R-:W-:Y:S02]  /*0890*/  IADD3 R10, P1, PT, R17, R18, RZ ;  /* 0x00000012110a7210 */ /* 0x000fe40007f3e0ff */
[----:B------:R-:W-:Y:S01]  /*08a0*/  LEA R16, R145, R12, 0x3 ;  /* 0x0000000c91107211 */ /* 0x000fe200078e18ff */
[----:B------:R0:W5:Y:S01]  /*08b0*/  LDG.E.U8 R9, desc[UR22][R8.64] ;  /* 0x0000001608097981 */ /* 0x000162000c1e1100 */
[----:B------:R-:W-:-:S02]  /*08c0*/  LEA.HI.X.SX32 R15, R15, R20, 0x1, P2 ;  /* 0x000000140f0f7211 */ /* 0x000fc400010f0eff */
[----:B------:R-:W-:Y:S02]  /*08d0*/  LEA.HI.X.SX32 R11, R17, R20, 0x1, P1 ;  /* 0x00000014110b7211 */ /* 0x000fe400008f0eff */
[----:B------:R-:W-:Y:S01]  /*08e0*/  LOP3.LUT R4, R68, 0x1f, RZ, 0xc0, !PT ;  /* 0x0000001f44047812 */ /* 0x000fe200078ec0ff */
[----:B------:R1:W5:Y:S01]  /*08f0*/  LDG.E.U8 R36, desc[UR22][R14.64] ;  /* 0x000000160e247981 */ /* 0x000362000c1e1100 */
[----:B0-----:R-:W-:-:S03]  /*0900*/  LEA R8, R145, R16, 0x3 ;  /* 0x0000001091087211 */ /* 0x001fc600078e18ff */
[----:B------:R0:W5:Y:S01]  /*0910*/  LDG.E.U8 R11, desc[UR22][R10.64] ;  /* 0x000000160a0b7981 */ /* 0x000162000c1e1100 */
[--C-:B------:R-:W-:Y:S01]  /*0920*/  SHF.R.S32.HI R7, RZ, 0x7, R68.reuse ;  /* 0x00000007ff077819 */ /* 0x100fe20000011444 */
[----:B------:R-:W-:Y:S01]  /*0930*/  IMAD R6, R4, UR4, RZ ;  /* 0x0000000404067c24 */ /* 0x000fe2000f8e02ff */
[----:B-1----:R-:W-:Y:S01]  /*0940*/  SHF.R.U32.HI R14, RZ, 0x5, R68 ;  /* 0x00000005ff0e7819 */ /* 0x002fe20000011644 */
[----:B------:R-:W-:Y:S01]  /*0950*/  IMAD R5, R144, UR10, RZ ;  /* 0x0000000a90057c24 */ /* 0x000fe2000f8e02ff */
[C---:B0-----:R-:W-:Y:S02]  /*0960*/  LEA R10, R145.reuse, R8, 0x3 ;  /* 0x00000008910a7211 */ /* 0x041fe400078e18ff */
[----:B------:R-:W-:Y:S02]  /*0970*/  R2UR UR18, R14 ;  /* 0x000000000e1272ca */ /* 0x000fe400000e0000 */
[----:B------:R-:W-:Y:S02]  /*0980*/  LEA R14, R145, R10, 0x3 ;  /* 0x0000000a910e7211 */ /* 0x000fe400078e18ff */
[----:B------:R-:W-:-:S02]  /*0990*/  SGXT R4, R7, 0x1 ;  /* 0x000000010704781a */ /* 0x000fc40000000200 */
[--C-:B------:R-:W-:Y:S02]  /*09a0*/  IADD3 R87, P1, P2, R6, R38, R5.reuse ;  /* 0x0000002606577210 */ /* 0x100fe40007a3e005 */
[----:B------:R-:W-:Y:S02]  /*09b0*/  SHF.R.S32.HI R7, RZ, 0x1f, R6 ;  /* 0x0000001fff077819 */ /* 0x000fe40000011406 */
[C---:B------:R-:W-:Y:S02]  /*09c0*/  LEA R6, R145.reuse, R14, 0x3 ;  /* 0x0000000e91067211 */ /* 0x040fe400078e18ff */
[----:B------:R-:W-:Y:S02]  /*09d0*/  SHF.R.S32.HI R18, RZ, 0x1f, R5 ;  /* 0x0000001fff127819 */ /* 0x000fe40000011405 */
[----:B------:R-:W-:Y:S02]  /*09e0*/  LOP3.LUT R69, R4, 0x90, RZ, 0xc0, !PT ;  /* 0x0000009004457812 */ /* 0x000fe400078ec0ff */
[----:B------:R-:W-:-:S02]  /*09f0*/  LEA R4, R145, R6, 0x3 ;  /* 0x0000000691047211 */ /* 0x000fc400078e18ff */
[----:B------:R-:W-:Y:S02]  /*0a00*/  IADD3.X R7, PT, PT, R7, R39, R18, P1, P2 ;  /* 0x0000002707077210 */ /* 0x000fe40000fe4412 */
[C---:B------:R-:W-:Y:S02]  /*0a10*/  LEA R18, R145.reuse, R4, 0x3 ;  /* 0x0000000491127211 */ /* 0x040fe400078e18ff */
[-C--:B------:R-:W-:Y:S02]  /*0a20*/  IADD3 R132, P3, PT, R8, R87.reuse, RZ ;  /* 0x0000005708847210 */ /* 0x080fe40007f7e0ff */
[----:B------:R-:W-:Y:S02]  /*0a30*/  LEA R20, R145, R18, 0x3 ;  /* 0x0000001291147211 */ /* 0x000fe400078e18ff */
[----:B------:R-:W-:Y:S02]  /*0a40*/  IADD3 R136, P1, PT, R12, R87, RZ ;  /* 0x000000570c887210 */ /* 0x000fe40007f3e0ff */
[----:B------:R-:W-:-:S02]  /*0a50*/  LEA.HI.X.SX32 R133, R8, R7, 0x1, P3 ;  /* 0x0000000708857211 */ /* 0x000fc400018f0eff */
[C---:B------:R-:W-:Y:S02]  /*0a60*/  LEA R8, R145.reuse, R20, 0x3 ;  /* 0x0000001491087211 */ /* 0x040fe400078e18ff */
[----:B------:R-:W-:Y:S02]  /*0a70*/  LEA.HI.X.SX32 R137, R12, R7, 0x1, P1 ;  /* 0x000000070c897211 */ /* 0x000fe400008f0eff */
[-C--:B------:R-:W-:Y:S02]  /*0a80*/  IADD3 R126, P3, PT, R6, R87.reuse, RZ ;  /* 0x00000057067e7210 */ /* 0x080fe40007f7e0ff */
[----:B------:R-:W-:Y:S02]  /*0a90*/  LEA R12, R145, R8, 0x3 ;  /* 0x00000008910c7211 */ /* 0x000fe400078e18ff */
[----:B------:R-:W-:Y:S02]  /*0aa0*/  IADD3 R130, P1, PT, R10, R87, RZ ;  /* 0x000000570a827210 */ /* 0x000fe40007f3e0ff */
[----:B------:R-:W-:-:S02]  /*0ab0*/  LEA.HI.X.SX32 R127, R6, R7, 0x1, P3 ;  /* 0x00000007067f7211 */ /* 0x000fc400018f0eff */
[----:B------:R-:W-:Y:S02]  /*0ac0*/  IADD3 R134, P2, PT, R16, R87, RZ ;  /* 0x0000005710867210 */ /* 0x000fe40007f5e0ff */
[C---:B------:R-:W-:Y:S02]  /*0ad0*/  LEA R6, R145.reuse, R12, 0x3 ;  /* 0x0000000c91067211 */ /* 0x040fe400078e18ff */
[----:B------:R-:W-:Y:S02]  /*0ae0*/  LEA.HI.X.SX32 R131, R10, R7, 0x1, P1 ;  /* 0x000000070a837211 */ /* 0x000fe400008f0eff */
[----:B------:R-:W-:Y:S02]  /*0af0*/  IADD3 R120, P1, PT, R4, R87, RZ ;  /* 0x0000005704787210 */ /* 0x000fe40007f3e0ff */
[----:B------:R-:W-:Y:S02]  /*0b00*/  LEA.HI.X.SX32 R135, R16, R7, 0x1, P2 ;  /* 0x0000000710877211 */ /* 0x000fe400010f0eff */
[----:B------:R-:W-:-:S02]  /*0b10*/  LEA R10, R145, R6, 0x3 ;  /* 0x00000006910a7211 */ /* 0x000fc400078e18ff */
[----:B------:R-:W-:Y:S02]  /*0b20*/  IADD3 R128, P2, PT, R14, R87, RZ ;  /* 0x000000570e807210 */ /* 0x000fe40007f5e0ff */
[-C--:B------:R-:W-:Y:S02]  /*0b30*/  LEA.HI.X.SX32 R121, R4, R7.reuse, 0x1, P1 ;  /* 0x0000000704797211 */ /* 0x080fe400008f0eff */
[----:B------:R-:W-:Y:S02]  /*0b40*/  LEA R4, R145, R10, 0x3 ;  /* 0x0000000a91047211 */ /* 0x000fe400078e18ff */
[----:B------:R-:W-:Y:S02]  /*0b50*/  LEA.HI.X.SX32 R129, R14, R7, 0x1, P2 ;  /* 0x000000070e817211 */ /* 0x000fe400010f0eff */
[-C--:B------:R-:W-:Y:S02]  /*0b60*/  IADD3 R70, P2, PT, R18, R87.reuse, RZ ;  /* 0x0000005712467210 */ /* 0x080fe40007f5e0ff */
[----:B------:R-:W-:-:S02]  /*0b70*/  IADD3 R72, P3, PT, R20, R87, RZ ;  /* 0x0000005714487210 */ /* 0x000fc40007f7e0ff */
[----:B------:R-:W-:Y:S02]  /*0b80*/  LEA R14, R145, R4, 0x3 ;  /* 0x00000004910e7211 */ /* 0x000fe400078e18ff */
[-C--:B------:R-:W-:Y:S02]  /*0b90*/  LEA.HI.X.SX32 R71, R18, R7.reuse, 0x1, P2 ;  /* 0x0000000712477211 */ /* 0x080fe400010f0eff */
[----:B------:R-:W-:Y:S02]  /*0ba0*/  LEA.HI.X.SX32 R73, R20, R7, 0x1, P3 ;  /* 0x0000000714497211 */ /* 0x000fe400018f0eff */
[-C--:B------:R-:W-:Y:S02]  /*0bb0*/  IADD3 R74, P1, PT, R8, R87.reuse, RZ ;  /* 0x00000057084a7210 */ /* 0x080fe40007f3e0ff */
[-C--:B------:R-:W-:Y:S02]  /*0bc0*/  IADD3 R76, P2, PT, R12, R87.reuse, RZ ;  /* 0x000000570c4c7210 */ /* 0x080fe40007f5e0ff */
[----:B------:R-:W-:-:S02]  /*0bd0*/  IADD3 R78, P3, PT, R6, R87, RZ ;  /* 0x00000057064e7210 */ /* 0x000fc40007f7e0ff */
[----:B------:R-:W-:Y:S02]  /*0be0*/  LEA R5, R145, R14, 0x3 ;  /* 0x0000000e91057211 */ /* 0x000fe400078e18ff */
[-C--:B------:R-:W-:Y:S02]  /*0bf0*/  LEA.HI.X.SX32 R75, R8, R7.reuse, 0x1, P1 ;  /* 0x00000007084b7211 */ /* 0x080fe400008f0eff */
[-C--:B------:R-:W-:Y:S02]  /*0c00*/  LEA.HI.X.SX32 R77, R12, R7.reuse, 0x1, P2 ;  /* 0x000000070c4d7211 */ /* 0x080fe400010f0eff */
[----:B------:R-:W-:Y:S02]  /*0c10*/  LEA.HI.X.SX32 R79, R6, R7, 0x1, P3 ;  /* 0x00000007064f7211 */ /* 0x000fe400018f0eff */
[----:B------:R-:W-:Y:S02]  /*0c20*/  LOP3.LUT R69, R69, 0x7f, R68, 0x78, !PT ;  /* 0x0000007f45457812 */ /* 0x000fe400078e7844 */
[----:B------:R-:W-:-:S02]  /*0c30*/  IADD3 R80, P1, PT, R10, R87, RZ ;  /* 0x000000570a507210 */ /* 0x000fc40007f3e0ff */
[-C--:B------:R-:W-:Y:S02]  /*0c40*/  IADD3 R82, P2, PT, R4, R87.reuse, RZ ;  /* 0x0000005704527210 */ /* 0x080fe40007f5e0ff */
[-C--:B------:R-:W-:Y:S02]  /*0c50*/  IADD3 R84, P3, PT, R14, R87.reuse, RZ ;  /* 0x000000570e547210 */ /* 0x080fe40007f7e0ff */
[----:B------:R-:W-:Y:S02]  /*0c60*/  IADD3 R86, P4, PT, R5, R87, RZ ;  /* 0x0000005705567210 */ /* 0x000fe40007f9e0ff */
[----:B---3--:R-:W-:Y:S02]  /*0c70*/  R2UR UR7, R29 ;  /* 0x000000001d0772ca */ /* 0x008fe400000e0000 */
[-C--:B------:R-:W-:Y:S02]  /*0c80*/  LEA.HI.X.SX32 R81, R10, R7.reuse, 0x1, P1 ;  /* 0x000000070a517211 */ /* 0x080fe400008f0eff */
[----:B------:R-:W-:-:S02]  /*0c90*/  LEA.HI.X.SX32 R83, R4, R7, 0x1, P2 ;  /* 0x0000000704537211 */ /* 0x000fc400010f0eff */
[-C--:B------:R-:W-:Y:S02]  /*0ca0*/  LEA.HI.X.SX32 R85, R14, R7.reuse, 0x1, P3 ;  /* 0x000000070e557211 */ /* 0x080fe400018f0eff */
[----:B------:R-:W-:Y:S02]  /*0cb0*/  LEA.HI.X.SX32 R87, R5, R7, 0x1, P4 ;  /* 0x0000000705577211 */ /* 0x000fe400020f0eff */
[----:B------:R-:W-:Y:S01]  /*0cc0*/  LOP3.LUT R122, R69, 0x20, RZ, 0x3c, !PT ;  /* 0x00000020457a7812 */ /* 0x000fe200078e3cff */
[----:B------:R-:W-:Y:S06]  /*0cd0*/  @P0 BRA `(.L_x_5) ;  /* 0x0000000000180947 */ /* 0x000fec0003800000 */
[----:B------:R-:W-:Y:S01]  /*0ce0*/  ELECT P1, URZ, PT ;  /* 0x0000000000ff782f */ /* 0x000fe20003820000 */
[----:B------:R-:W-:Y:S01]  /*0cf0*/  HFMA2 R4, -RZ, RZ, 0, 5.9604644775390625e-08 ;  /* 0x00000001ff047431 */ /* 0x000fe200000001ff */
[----:B------:R-:W-:Y:S01]  /*0d00*/  UMOV UR4, 0x40 ;  /* 0x0000004000047882 */ /* 0x000fe20000000000 */
[----:B------:R-:W-:Y:S01]  /*0d10*/  UVIRTCOUNT.DEALLOC.SMPOOL 0x80 ;  /* 0x000000800000784c */ /* 0x000fe20000000000 */
[----:B------:R-:W-:-:S09]  /*0d20*/  ULEA UR4, UR6, UR4, 0x18 ;  /* 0x0000000406047291 */ /* 0x000fd2000f8ec0ff */
[----:B------:R0:W-:Y:S03]  /*0d30*/  @P1 STS.U8 [UR4], R4 ;  /* 0x00000004ff001988 */ /* 0x0001e60008000004 */
.L_x_5:
[----:B------:R-:W-:Y:S01]  /*0d40*/  USHF.L.U32 UR4, UR18, 0x15, URZ ;  /* 0x0000001512047899 */ /* 0x000fe200080006ff */
[C---:B------:R-:W-:Y:S01]  /*0d50*/  LOP3.LUT R123, R69.reuse, 0x40, RZ, 0x3c, !PT ;  /* 0x00000040457b7812 */ /* 0x040fe200078e3cff */
[----:B------:R-:W-:Y:S01]  /*0d60*/  USHF.L.U32 UR5, UR18, 0x2, URZ ;  /* 0x0000000212057899 */ /* 0x000fe200080006ff */
[----:B------:R-:W-:Y:S01]  /*0d70*/  LOP3.LUT R124, R69, 0x60, RZ, 0x3c, !PT ;  /* 0x00000060457c7812 */ /* 0x000fe200078e3cff */
[----:B------:R-:W-:Y:S01]  /*0d80*/  ULOP3.LUT UR6, UR4, 0x600000, URZ, 0xc0, !UPT ;  /* 0x0060000004067892 */ /* 0x000fe2000f8ec0ff */
[----:B------:R-:W-:Y:S01]  /*0d90*/  LOP3.LUT P1, RZ, R68, 0xff, RZ, 0xc0, !PT ;  /* 0x000000ff44ff7812 */ /* 0x000fe2000782c0ff */
[----:B------:R-:W-:Y:S01]  /*0da0*/  ULOP3.LUT UR13, UR5, 0x10, URZ, 0xc0, !UPT ;  /* 0x00000010050d7892 */ /* 0x000fe2000f8ec0ff */
[----:B-----5:R1:W-:Y:S01]  /*0db0*/  STS.U8 [R69+UR11+0x4000], R22 ;  /* 0x0040001645007988 */ /* 0x0203e2000800000b */
[----:B------:R-:W-:Y:S01]  /*0dc0*/  UMOV UR8, 0x1 ;  /* 0x0000000100087882 */ /* 0x000fe20000000000 */
[----:B------:R-:W-:Y:S01]  /*0dd0*/  UIADD3 UR12, UPT, UPT, UR11, 0x8000, URZ ;  /* 0x000080000b0c7890 */ /* 0x000fe2000fffe0ff */
[----:B------:R-:W-:Y:S01]  /*0de0*/  ISETP.LT.AND P2, PT, RZ, UR16, PT ;  /* 0x00000010ff007c0c */ /* 0x000fe2000bf41270 */
[----:B------:R-:W-:Y:S01]  /*0df0*/  UIADD3 UR29, UPT, UPT, UR13, UR6, UR7 ;  /* 0x000000060d1d7290 */ /* 0x000fe2000fffe007 */
[----:B------:R-:W-:Y:S01]  /*0e00*/  STS.U8 [R69+UR11+0x4400], R26 ;  /* 0x0044001a45007988 */ /* 0x000fe2000800000b */
[----:B0-----:R-:W-:-:S02]  /*0e10*/  PRMT R4, RZ, 0x7610, R4 ;  /* 0x00007610ff047816 */ /* 0x001fc40000000004 */
[----:B------:R-:W-:Y:S01]  /*0e20*/  PRMT R6, RZ, 0x7610, R6 ;  /* 0x00007610ff067816 */ /* 0x000fe20000000006 */
[----:B------:R-:W-:Y:S02]  /*0e30*/  STS.U8 [R69+UR11+0x4800], R30 ;  /* 0x0048001e45007988 */ /* 0x000fe4000800000b */
[----:B------:R-:W-:Y:S01]  /*0e40*/  VOTEU.ALL UP0, P1 ;  /* 0x0000000000ff7886 */ /* 0x000fe20000800000 */
[----:B------:R-:W-:Y:S01]  /*0e50*/  VOTEU.ALL UP1, P1 ;  /* 0x0000000000ff7886 */ /* 0x000fe20000820000 */
[----:B------:R-:W-:Y:S03]  /*0e60*/  STS.U8 [R69+UR11+0x4c00], R34 ;  /* 0x004c002245007988 */ /* 0x000fe6000800000b */
[----:B------:R-:W-:-:S04]  /*0e70*/  @!UP0 UIADD3 UR4, UPT, UPT, -UR8, 0x100000, URZ ;  /* 0x0010000008048890 */ /* 0x000fc8000fffe1ff */
[----:B------:R-:W-:Y:S02]  /*0e80*/  @!UP0 USHF.L.U32 UR5, UR4, 0xb, URZ ;  /* 0x0000000b04058899 */ /* 0x000fe400080006ff */
[----:B------:R-:W-:Y:S01]  /*0e90*/  @!UP0 USHF.L.U32 UR4, UR4, 0x1, URZ ;  /* 0x0000000104048899 */ /* 0x000fe200080006ff */
[----:B------:R-:W-:Y:S04]  /*0ea0*/  STS.U8 [R122+UR11+0x4100], R19 ;  /* 0x004100137a007988 */ /* 0x000fe8000800000b */
[----:B------:R-:W-:Y:S04]  /*0eb0*/  STS.U8 [R122+UR11+0x4500], R23 ;  /* 0x004500177a007988 */ /* 0x000fe8000800000b */
[----:B------:R-:W-:Y:S04]  /*0ec0*/  STS.U8 [R122+UR11+0x4900], R27 ;  /* 0x0049001b7a007988 */ /* 0x000fe8000800000b */
[----:B------:R-:W-:Y:S04]  /*0ed0*/  STS.U8 [R122+UR11+0x4d00], R9 ;  /* 0x004d00097a007988 */ /* 0x000fe8000800000b */
[----:B------:R0:W-:Y:S04]  /*0ee0*/  STS.U8 [R123+UR11+0x4200], R24 ;  /* 0x004200187b007988 */ /* 0x0001e8000800000b */
[----:B------:R2:W-:Y:S04]  /*0ef0*/  STS.U8 [R123+UR11+0x4600], R28 ;  /* 0x0046001c7b007988 */ /* 0x0005e8000800000b */
[----:B------:R3:W-:Y:S04]  /*0f00*/  STS.U8 [R123+UR11+0x4a00], R32 ;  /* 0x004a00207b007988 */ /* 0x0007e8000800000b */
[----:B------:R4:W-:Y:S04]  /*0f10*/  STS.U8 [R123+UR11+0x4e00], R36 ;  /* 0x004e00247b007988 */ /* 0x0009e8000800000b */
[----:B------:R4:W-:Y:S04]  /*0f20*/  STS.U8 [R124+UR11+0x4300], R21 ;  /* 0x004300157c007988 */ /* 0x0009e8000800000b */
[----:B------:R4:W-:Y:S04]  /*0f30*/  STS.U8 [R124+UR11+0x4700], R25 ;  /* 0x004700197c007988 */ /* 0x0009e8000800000b */
[----:B------:R4:W-:Y:S04]  /*0f40*/  STS.U8 [R124+UR11+0x4b00], R13 ;  /* 0x004b000d7c007988 */ /* 0x0009e8000800000b */
[----:B------:R4:W-:Y:S01]  /*0f50*/  STS.U8 [R124+UR11+0x4f00], R11 ;  /* 0x004f000b7c007988 */ /* 0x0009e2000800000b */
[----:B------:R-:W-:Y:S01]  /*0f60*/  STTM.x16 tmem[UR29], RZ ;  /* 0x000000ff000079ed */ /* 0x000fe2000824001d */
[----:B------:R-:W0:Y:S02]  /*0f70*/  FENCE.VIEW.ASYNC.T ;  /* 0x00000000000073c6 */ /* 0x000e240000000200 */
[----:B0-----:R-:W-:Y:S01]  /*0f80*/  BAR.SYNC.DEFER_BLOCKING 0x0 ;  /* 0x0000000000007b1d */ /* 0x001fe20000010000 */
[----:B------:R-:W-:-:S02]  /*0f90*/  PRMT R8, RZ, 0x7610, R8 ;  /* 0x00007610ff087816 */ /* 0x000fc40000000008 */
[----:B------:R-:W-:Y:S02]  /*0fa0*/  PRMT R10, RZ, 0x7610, R10 ;  /* 0x00007610ff0a7816 */ /* 0x000fe4000000000a */
[----:B------:R-:W-:Y:S01]  /*0fb0*/  PRMT R12, RZ, 0x7610, R12 ;  /* 0x00007610ff0c7816 */ /* 0x000fe2000000000c */
[----:B------:R-:W0:Y:S02]  /*0fc0*/  FENCE.VIEW.ASYNC.S ;  /* 0x00000000000073c6 */ /* 0x000e240000000000 */
[----:B0-----:R0:W0:Y:S02]  /*0fd0*/  @!UP1 SYNCS.EXCH.64 URZ, [UR12], UR4 ;  /* 0x000000040cff95b2 */ /* 0x0010240008000100 */
[----:B0-----:R-:W-:Y:S01]  /*0fe0*/  BAR.SYNC.DEFER_BLOCKING 0x0 ;  /* 0x0000000000007b1d */ /* 0x001fe20000010000 */
[----:B------:R-:W-:Y:S02]  /*0ff0*/  PRMT R14, RZ, 0x7610, R14 ;  /* 0x00007610ff0e7816 */ /* 0x000fe4000000000e */
[----:B------:R-:W-:-:S02]  /*1000*/  PRMT R16, RZ, 0x7610, R16 ;  /* 0x00007610ff107816 */ /* 0x000fc40000000010 */
[----:B------:R-:W-:Y:S02]  /*1010*/  PRMT R18, RZ, 0x7610, R18 ;  /* 0x00007610ff127816 */ /* 0x000fe40000000012 */
[----:B------:R-:W-:Y:S02]  /*1020*/  PRMT R20, RZ, 0x7610, R20 ;  /* 0x00007610ff147816 */ /* 0x000fe40000000014 */
[----:B-1----:R-:W-:Y:S02]  /*1030*/  PRMT R22, RZ, 0x7610, R22 ;  /* 0x00007610ff167816 */ /* 0x002fe40000000016 */
[----:B------:R-:W-:Y:S02]  /*1040*/  PRMT R24, RZ, 0x7610, R24 ;  /* 0x00007610ff187816 */ /* 0x000fe40000000018 */
[----:B------:R-:W-:Y:S02]  /*1050*/  PRMT R26, RZ, 0x7610, R26 ;  /* 0x00007610ff1a7816 */ /* 0x000fe4000000001a */
[----:B--2---:R-:W-:-:S02]  /*1060*/  PRMT R28, RZ, 0x7610, R28 ;  /* 0x00007610ff1c7816 */ /* 0x004fc4000000001c */
[----:B------:R-:W-:Y:S02]  /*1070*/  PRMT R30, RZ, 0x7610, R30 ;  /* 0x00007610ff1e7816 */ /* 0x000fe4000000001e */
[----:B---3--:R-:W-:Y:S02]  /*1080*/  PRMT R32, RZ, 0x7610, R32 ;  /* 0x00007610ff207816 */ /* 0x008fe40000000020 */
[----:B------:R-:W-:Y:S01]  /*1090*/  PRMT R34, RZ, 0x7610, R34 ;  /* 0x00007610ff227816 */ /* 0x000fe20000000022 */
[----:B------:R-:W2:Y:S04]  /*10a0*/  @P2 LDG.E.U8 R4, desc[UR22][R136.64] ;  /* 0x0000001688042981 */ /* 0x000ea8000c1e1100 */
[----:B------:R-:W3:Y:S04]  /*10b0*/  @P2 LDG.E.U8 R6, desc[UR22][R134.64] ;  /* 0x0000001686062981 */ /* 0x000ee8000c1e1100 */
[----:B------:R-:W4:Y:S04]  /*10c0*/  @P2 LDG.E.U8 R8, desc[UR22][R132.64] ;  /* 0x0000001684082981 */ /* 0x000f28000c1e1100 */
        /* <DEDUP_REMOVED lines=12> */
[----:B------:R-:W4:Y:S01]  /*1190*/  @P2 LDG.E.U8 R34, desc[UR22][R86.64] ;  /* 0x0000001656222981 */ /* 0x000f22000c1e1100 */
[----:B------:R-:W-:-:S04]  /*11a0*/  @!UP0 UIADD3 UR4, UPT, UPT, -UR8, 0x100000, URZ ;  /* 0x0010000008048890 */ /* 0x000fc8000fffe1ff */
[----:B------:R-:W-:Y:S02]  /*11b0*/  @!UP0 USHF.L.U32 UR5, UR4, 0xb, URZ ;  /* 0x0000000b04058899 */ /* 0x000fe400080006ff */
[----:B------:R-:W-:Y:S01]  /*11c0*/  @!UP0 USHF.L.U32 UR4, UR4, 0x1, URZ ;  /* 0x0000000104048899 */ /* 0x000fe200080006ff */
[----:B------:R-:W-:Y:S01]  /*11d0*/  VOTEU.ALL UP1, P1 ;  /* 0x0000000000ff7886 */ /* 0x000fe20000820000 */
[----:B------:R-:W-:Y:S01]  /*11e0*/  ISETP.EQ.U32.AND P3, PT, RZ, UR18, P2 ;  /* 0x00000012ff007c0c */ /* 0x000fe20009762070 */
[----:B------:R-:W-:-:S04]  /*11f0*/  UIADD3 UR30, UPT, UPT, UR7, 0x20, URZ ;  /* 0x00000020071e7890 */ /* 0x000fc8000fffe0ff */
[----:B------:R-:W-:-:S04]  /*1200*/  UIADD3 UR6, UPT, UPT, UR6, UR30, URZ ;  /* 0x0000001e06067290 */ /* 0x000fc8000fffe0ff */
[----:B------:R-:W-:Y:S01]  /*1210*/  ULEA UR13, UR13, UR6, 0x10 ;  /* 0x000000060d0d7291 */ /* 0x000fe2000f8e80ff */
[----:B------:R0:W1:Y:S01]  /*1220*/  @!UP1 SYNCS.EXCH.64 URZ, [UR11+0x8008], UR4 ;  /* 0x008008040bff95b2 */ /* 0x0000620008000100 */
[----:B------:R-:W-:Y:S01]  /*1230*/  VOTEU.ALL UP1, P1 ;  /* 0x0000000000ff7886 */ /* 0x000fe20000820000 */
[----:B------:R-:W-:Y:S02]  /*1240*/  UIADD3 UR6, UPT, UPT, UR11, 0x6000, URZ ;  /* 0x000060000b067890 */ /* 0x000fe4000fffe0ff */
[----:B0-----:R-:W-:-:S04]  /*1250*/  @!UP0 UIADD3 UR4, UPT, UPT, -UR8, 0x100000, URZ ;  /* 0x0010000008048890 */ /* 0x001fc8000fffe1ff */
[----:B------:R-:W-:Y:S02]  /*1260*/  @!UP0 USHF.L.U32 UR5, UR4, 0xb, URZ ;  /* 0x0000000b04058899 */ /* 0x000fe400080006ff */
[----:B------:R-:W-:Y:S01]  /*1270*/  @!UP0 USHF.L.U32 UR4, UR4, 0x1, URZ ;  /* 0x0000000104048899 */ /* 0x000fe200080006ff */
[----:B--2---:R0:W-:Y:S04]  /*1280*/  STS.U8 [R69+UR11+0x5000], R4 ;  /* 0x0050000445007988 */ /* 0x0041e8000800000b */
[----:B---3--:R0:W-:Y:S04]  /*1290*/  STS.U8 [R69+UR11+0x5100], R6 ;  /* 0x0051000645007988 */ /* 0x0081e8000800000b */
[----:B----4-:R0:W-:Y:S04]  /*12a0*/  STS.U8 [R69+UR11+0x5200], R8 ;  /* 0x0052000845007988 */ /* 0x0101e8000800000b */
[----:B------:R0:W-:Y:S04]  /*12b0*/  STS.U8 [R69+UR11+0x5300], R10 ;  /* 0x0053000a45007988 */ /* 0x0001e8000800000b */
        /* <DEDUP_REMOVED lines=12> */
[----:B-1----:R1:W-:Y:S06]  /*1380*/  MEMBAR.ALL.CTA ;  /* 0x0000000000007992 */ /* 0x0023ec0000008000 */
[----:B-1----:R-:W-:Y:S04]  /*1390*/  FENCE.VIEW.ASYNC.S ;  /* 0x00000000000073c6 */ /* 0x002fe80000000000 */
[----:B------:R-:W1:Y:S02]  /*13a0*/  FENCE.VIEW.ASYNC.S ;  /* 0x00000000000073c6 */ /* 0x000e640000000000 */
[----:B-1----:R0:W1:Y:S02]  /*13b0*/  @!UP1 SYNCS.EXCH.64 URZ, [UR11+0x6000], UR4 ;  /* 0x006000040bff95b2 */ /* 0x0020640008000100 */
[----:B-1----:R-:W-:Y:S06]  /*13c0*/  BAR.SYNC.DEFER_BLOCKING 0x0 ;  /* 0x0000000000007b1d */ /* 0x002fec0000010000 */
[----:B0-----:R-:W-:Y:S05]  /*13d0*/  @!P3 BRA `(.L_x_6) ;  /* 0x000000000040b947 */ /* 0x001fea0003800000 */
[----:B------:R-:W-:Y:S02]  /*13e0*/  UIADD3 UR4, UPT, UPT, UR11, 0x4000, URZ ;  /* 0x000040000b047890 */ /* 0x000fe4000fffe0ff */
[----:B------:R-:W-:Y:S02]  /*13f0*/  UIADD3 UR5, UPT, UPT, UR11, 0x5000, URZ ;  /* 0x000050000b057890 */ /* 0x000fe4000fffe0ff */
[----:B------:R-:W-:Y:S02]  /*1400*/  USHF.R.U32.HI UR4, URZ, 0x4, UR4 ;  /* 0x00000004ff047899 */ /* 0x000fe40008011604 */
[----:B------:R-:W-:Y:S02]  /*1410*/  USHF.R.U32.HI UR5, URZ, 0x4, UR5 ;  /* 0x00000004ff057899 */ /* 0x000fe40008011605 */
[----:B------:R-:W-:Y:S02]  /*1420*/  USGXT.U32 UR8, UR4, 0xe ;  /* 0x0000000e0408789a */ /* 0x000fe40008000000 */
[----:B------:R-:W-:Y:S01]  /*1430*/  USGXT.U32 UR14, UR5, 0xe ;  /* 0x0000000e050e789a */ /* 0x000fe20008000000 */
[----:B------:R-:W-:-:S02]  /*1440*/  UMOV UR4, UR6 ;  /* 0x0000000600047c82 */ /* 0x000fc40008000000 */
[----:B------:R-:W-:Y:S01]  /*1450*/  UMOV UR5, URZ ;  /* 0x000000ff00057c82 */ /* 0x000fe20008000000 */
[----:B------:R-:W-:Y:S01]  /*1460*/  UMOV UR20, 0x0 ;  /* 0x0000000000147882 */ /* 0x000fe20000000000 */
[----:B------:R-:W-:Y:S01]  /*1470*/  UMOV UR21, 0x8208010 ;  /* 0x0820801000157882 */ /* 0x000fe20000000000 */
[----:B------:R-:W-:Y:S01]  /*1480*/  UMOV UR9, 0x40004040 ;  /* 0x4000404000097882 */ /* 0x000fe20000000000 */
[----:B------:R-:W-:Y:S01]  /*1490*/  UMOV UR15, 0xc0004010 ;  /* 0xc0004010000f7882 */ /* 0x000fe20000000000 */
[----:B------:R-:W-:Y:S01]  /*14a0*/  UMOV UR4, UR4 ;  /* 0x0000000400047c82 */ /* 0x000fe20008000000 */
[----:B------:R0:W-:Y:S01]  /*14b0*/  UTCQMMA gdesc[UR8], gdesc[UR14], tmem[UR30], tmem[UR20], idesc[UR21], !UPT ;  /* 0x00ff140e080075ea */ /* 0x0001e2000f80031e */
[----:B------:R0:W-:Y:S01]  /*14c0*/  UTCBAR [UR4], URZ ;  /* 0x000000ff040073e9 */ /* 0x0001e200080000ff */
[----:B------:R-:W-:Y:S02]  /*14d0*/  NOP ;  /* 0x0000000000007918 */ /* 0x000fe40000000000 */
.L_x_6:
[----:B------:R-:W-:Y:S05]  /*14e0*/  @!P2 BRA `(.L_x_7) ;  /* 0x000000000008a947 */ /* 0x000fea0003800000 */
[----:B------:R-:W1:Y:S02]  /*14f0*/  SYNCS.PHASECHK.TRANS64.TRYWAIT P4, [UR11+0x6000], RZ ;  /* 0x006000ffff0075a7 */ /* 0x000e64000808110b */
[----:B-1----:R-:W-:Y:S05]  /*1500*/  @!P4 BRA `(.L_x_8) ;  /* 0x00000060003cc947 */ /* 0x002fea0003800000 */
.L_x_7:
[----:B------:R-:W-:Y:S01]  /*1510*/  BAR.SYNC.DEFER_BLOCKING 0x0 ;  /* 0x0000000000007b1d */ /* 0x000fe20000010000 */
[----:B------:R-:W-:Y:S02]  /*1520*/  PRMT R142, RZ, 0x7610, R142 ;  /* 0x00007610ff8e7816 */ /* 0x000fe4000000008e */
[----:B------:R-:W-:-:S03]  /*1530*/  PRMT R141, RZ, 0x7610, R141 ;  /* 0x00007610ff8d7816 */ /* 0x000fc6000000008d */
[----:B0-----:R-:W0:Y:S02]  /*1540*/  LDCU UR8, c[0x0][0x3a8] ;  /* 0x00007500ff0877ac */ /* 0x001e240008000800 */
[----:B------:R-:W1:Y:S01]  /*1550*/  LDC.64 R118, c[0x0][0x390] ;  /* 0x0000e400ff767b82 */ /* 0x000e620000000a00 */
[----:B------:R-:W-:Y:S01]  /*1560*/  LDTM.16dp32bit_t0_t15.x64 R4, tmem[UR13] ;  /* 0x0000000d000479ee */ /* 0x000fe20008b00000 */
[----:B------:R-:W0:Y:S01]  /*1570*/  LDTM.16dp32bit_t16_t31.x64 R4, tmem[UR13+0x40] ;  /* 0x0000400d000479ee */ /* 0x000e220008b20000 */
[----:B------:R-:W2:Y:S05]  /*1580*/  LDCU.64 UR14, c[0x0][0x3d0] ;  /* 0x00007a00ff0e77ac */ /* 0x000eaa0008000a00 */
[----:B------:R-:W3:Y:S01]  /*1590*/  LDC R144, c[0x0][0x3d8] ;  /* 0x0000f600ff907b82 */ /* 0x000ee20000000800 */
[----:B------:R-:W4:Y:S01]  /*15a0*/  @!P1 SYNCS.CCTL.IV [UR11+0x6000] ;  /* 0x00600000ff0099b1 */ /* 0x000f22000800000b */
[----:B------:R-:W-:Y:S01]  /*15b0*/  NOP ;  /* 0x0000000000007918 */ /* 0x000fe20000000000 */
[----:B--2---:R-:W-:Y:S01]  /*15c0*/  UIMAD UR4, UR10, UR14, URZ ;  /* 0x0000000e0a0472a4 */ /* 0x004fe2000f8e02ff */
[----:B0-----:R-:W-:Y:S01]  /*15d0*/  FMUL R88, R4, UR8 ;  /* 0x0000000804587c20 */ /* 0x001fe20008400000 */
[----:B------:R-:W-:Y:S01]  /*15e0*/  FMUL R89, R5, UR8 ;  /* 0x0000000805597c20 */ /* 0x000fe20008400000 */
[----:B------:R-:W-:Y:S01]  /*15f0*/  FMUL R90, R6, UR8 ;  /* 0x00000008065a7c20 */ /* 0x000fe20008400000 */
[----:B------:R-:W-:Y:S01]  /*1600*/  FMUL R91, R7, UR8 ;  /* 0x00000008075b7c20 */ /* 0x000fe20008400000 */
[----:B------:R-:W-:Y:S01]  /*1610*/  FMUL R92, R8, UR8 ;  /* 0x00000008085c7c20 */ /* 0x000fe20008400000 */
[----:B------:R-:W-:-:S02]  /*1620*/  USHF.R.S32.HI UR5, URZ, 0x1f, UR4 ;  /* 0x0000001fff057899 */ /* 0x000fc40008011404 */
[----:B------:R-:W-:Y:S01]  /*1630*/  FMNMX3 R90, R88, R89, R90, !PT ;  /* 0x00000059585a7276 */ /* 0x000fe2000780005a */
[----:B------:R-:W-:Y:S01]  /*1640*/  FMUL R88, R9, UR8 ;  /* 0x0000000809587c20 */ /* 0x000fe20008400000 */
[----:B------:R-:W-:Y:S02]  /*1650*/  FMUL R89, R10, UR8 ;  /* 0x000000080a597c20 */ /* 0x000fe40008400000 */
[----:B------:R-:W-:Y:S01]  /*1660*/  FMNMX3 R92, R90, R91, R92, !PT ;  /* 0x0000005b5a5c7276 */ /* 0x000fe2000780005c */
[----:B------:R-:W-:Y:S01]  /*1670*/  FMUL R90, R11, UR8 ;  /* 0x000000080b5a7c20 */ /* 0x000fe20008400000 */
[----:B------:R-:W-:Y:S02]  /*1680*/  FMUL R91, R12, UR8 ;  /* 0x000000080c5b7c20 */ /* 0x000fe40008400000 */
[----:B------:R-:W-:Y:S01]  /*1690*/  FMNMX3 R92, R92, R88, R89, !PT ;  /* 0x000000585c5c7276 */ /* 0x000fe20007800059 */
[----:B------:R-:W-:Y:S01]  /*16a0*/  FMUL R88, R13, UR8 ;  /* 0x000000080d587c20 */ /* 0x000fe20008400000 */
[----:B------:R-:W-:-:S02]  /*16b0*/  FMUL R89, R14, UR8 ;  /* 0x000000080e597c20 */ /* 0x000fc40008400000 */
        /* <DEDUP_REMOVED lines=79> */
[----:B------:R-:W-:-:S03]  /*1bb0*/  FMUL R90, R67, UR8 ;  /* 0x00000008435a7c20 */ /* 0x000fc60008400000 */
[----:B------:R-:W-:Y:S02]  /*1bc0*/  FMNMX3 R89, R91, R88, R89, !PT ;  /* 0x000000585b597276 */ /* 0x000fe40007800059 */
[----:B------:R-:W-:Y:S02]  /*1bd0*/  SHF.R.U32.HI R88, RZ, 0x2, R68 ;  /* 0x00000002ff587819 */ /* 0x000fe40000011644 */
[----:B------:R-:W-:Y:S02]  /*1be0*/  FMNMX R90, R90, R89, !PT ;  /* 0x000000595a5a7209 */ /* 0x000fe40007800000 */
[----:B------:R-:W-:-:S03]  /*1bf0*/  LOP3.LUT R91, R88, 0x38, RZ, 0xc0, !PT ;  /* 0x00000038585b7812 */ /* 0x000fc600078ec0ff */
[----:B------:R-:W0:Y:S01]  /*1c00*/  SHFL.BFLY PT, R89, R90, 0x10, 0x1f ;  /* 0x0e001f005a597f89 */ /* 0x000e2200000e0000 */
[----:B------:R-:W-:-:S04]  /*1c10*/  LOP3.LUT R91, R91, 0x1f, R68, 0xf8, !PT ;  /* 0x0000001f5b5b7812 */ /* 0x000fc800078ef844 */
[----:B------:R-:W-:Y:S02]  /*1c20*/  SHF.L.U32 R140, R91, 0x4, RZ ;  /* 0x000000045b8c7819 */ /* 0x000fe400000006ff */
[----:B0-----:R-:W-:Y:S01]  /*1c30*/  FMNMX3 R146, R90, -INF , R89, !PT ;  /* 0xff8000005a927876 */ /* 0x001fe20007800059 */
[----:B------:R-:W-:Y:S01]  /*1c40*/  IMAD R89, R0, UR15, RZ ;  /* 0x0000000f00597c24 */ /* 0x000fe2000f8e02ff */
[----:B------:R-:W-:-:S03]  /*1c50*/  SHF.R.U32.HI R90, RZ, 0x1, R68 ;  /* 0x00000001ff5a7819 */ /* 0x000fc60000011644 */
[----:B------:R-:W-:Y:S01]  /*1c60*/  FADD R0, -R146, -INF ;  /* 0xff80000092007421 */ /* 0x000fe20000000100 */
[----:B-1----:R-:W-:Y:S02]  /*1c70*/  IADD3 R118, P4, P5, R89, UR4, R118 ;  /* 0x0000000459767c10 */ /* 0x002fe4000fd9e076 */
[----:B------:R-:W-:Y:S01]  /*1c80*/  SHF.R.S32.HI R88, RZ, 0x1f, R89 ;  /* 0x0000001fff587819 */ /* 0x000fe20000011459 */
[----:B------:R-:W-:Y:S01]  /*1c90*/  FMUL R147, R0, 1.4426950216293334961 ;  /* 0x3fb8aa3b00937820 */ /* 0x000fe20000400000 */
[----:B---3--:R-:W-:Y:S01]  /*1ca0*/  IMAD R0, R2, R144, RZ ;  /* 0x0000009002007224 */ /* 0x008fe200078e02ff */
[----:B------:R-:W-:Y:S02]  /*1cb0*/  LOP3.LUT R89, R140, 0x1b0, RZ, 0xc0, !PT ;  /* 0x000001b08c597812 */ /* 0x000fe400078ec0ff */
[----:B------:R-:W-:Y:S02]  /*1cc0*/  IADD3.X R138, PT, PT, R88, UR5, R119, P4, P5 ;  /* 0x00000005588a7c10 */ /* 0x000fe4000a7ea477 */
[----:B------:R-:W-:Y:S01]  /*1cd0*/  IADD3 R88, P4, PT, R0, R118, RZ ;  /* 0x0000007600587210 */ /* 0x000fe20007f9e0ff */
[----:B------:R-:W4:Y:S01]  /*1ce0*/  MUFU.EX2 R147, R147 ;  /* 0x0000009300937308 */ /* 0x000f220000000800 */
[----:B------:R-:W-:-:S02]  /*1cf0*/  LEA R91, R144, R0, 0x1 ;  /* 0x00000000905b7211 */ /* 0x000fc400078e08ff */
[----:B------:R-:W-:Y:S02]  /*1d00*/  LOP3.LUT R92, R89, 0x40, R90, 0xf8, !PT ;  /* 0x00000040595c7812 */ /* 0x000fe400078ef85a */
[----:B------:R-:W-:Y:S02]  /*1d10*/  LEA.HI.X.SX32 R89, R0, R138, 0x1, P4 ;  /* 0x0000008a00597211 */ /* 0x000fe400020f0eff */
[C---:B------:R-:W-:Y:S02]  /*1d20*/  IADD3 R90, P4, PT, R91.reuse, R118, RZ ;  /* 0x000000765b5a7210 */ /* 0x040fe40007f9e0ff */
[----:B------:R-:W-:Y:S02]  /*1d30*/  LEA R93, R144, R91, 0x1 ;  /* 0x0000005b905d7211 */ /* 0x000fe400078e08ff */
[----:B------:R-:W-:Y:S02]  /*1d40*/  IADD3 R0, PT, PT, R92, UR11, RZ ;  /* 0x0000000b5c007c10 */ /* 0x000fe4000fffe0ff */
[----:B------:R-:W-:-:S02]  /*1d50*/  LEA.HI.X.SX32 R91, R91, R138, 0x1, P4 ;  /* 0x0000008a5b5b7211 */ /* 0x000fc400020f0eff */
[C---:B------:R-:W-:Y:S02]  /*1d60*/  IADD3 R92, P4, PT, R93.reuse, R118, RZ ;  /* 0x000000765d5c7210 */ /* 0x040fe40007f9e0ff */
[C---:B------:R-:W-:Y:S01]  /*1d70*/  LEA R95, R144.reuse, R93, 0x1 ;  /* 0x0000005d905f7211 */ /* 0x040fe200078e08ff */
[----:B----4-:R-:W-:Y:S01]  /*1d80*/  STSM.16.M88 [R0+0x5000], R147 ;  /* 0x0050009300007844 */ /* 0x010fe20000000000 */
[----:B------:R-:W-:Y:S02]  /*1d90*/  LEA.HI.X.SX32 R93, R93, R138, 0x1, P4 ;  /* 0x0000008a5d5d7211 */ /* 0x000fe400020f0eff */
[C---:B------:R-:W-:Y:S01]  /*1da0*/  IADD3 R94, P4, PT, R95.reuse, R118, RZ ;  /* 0x000000765f5e7210 */ /* 0x040fe20007f9e0ff */
[----:B------:R-:W-:Y:S01]  /*1db0*/  BAR.SYNC.DEFER_BLOCKING 0x0 ;  /* 0x0000000000007b1d */ /* 0x000fe20000010000 */
[----:B------:R-:W-:Y:S02]  /*1dc0*/  LEA R97, R144, R95, 0x1 ;  /* 0x0000005f90617211 */ /* 0x000fe400078e08ff */
[----:B------:R-:W-:-:S02]  /*1dd0*/  LEA.HI.X.SX32 R95, R95, R138, 0x1, P4 ;  /* 0x0000008a5f5f7211 */ /* 0x000fc400020f0eff */
[C---:B------:R-:W-:Y:S02]  /*1de0*/  IADD3 R96, P4, PT, R97.reuse, R118, RZ ;  /* 0x0000007661607210 */ /* 0x040fe40007f9e0ff */
[C---:B------:R-:W-:Y:S02]  /*1df0*/  LEA R99, R144.reuse, R97, 0x1 ;  /* 0x0000006190637211 */ /* 0x040fe400078e08ff */
[----:B------:R-:W-:Y:S02]  /*1e00*/  LEA.HI.X.SX32 R97, R97, R138, 0x1, P4 ;  /* 0x0000008a61617211 */ /* 0x000fe400020f0eff */
[C---:B------:R-:W-:Y:S02]  /*1e10*/  IADD3 R98, P4, PT, R99.reuse, R118, RZ ;  /* 0x0000007663627210 */ /* 0x040fe40007f9e0ff */
[----:B------:R-:W-:Y:S02]  /*1e20*/  LEA R101, R144, R99, 0x1 ;  /* 0x0000006390657211 */ /* 0x000fe400078e08ff */
[----:B------:R-:W-:-:S02]  /*1e30*/  LEA.HI.X.SX32 R99, R99, R138, 0x1, P4 ;  /* 0x0000008a63637211 */ /* 0x000fc400020f0eff */
[C---:B------:R-:W-:Y:S02]  /*1e40*/  IADD3 R100, P4, PT, R101.reuse, R118, RZ ;  /* 0x0000007665647210 */ /* 0x040fe40007f9e0ff */
[C---:B------:R-:W-:Y:S02]  /*1e50*/  LEA R103, R144.reuse, R101, 0x1 ;  /* 0x0000006590677211 */ /* 0x040fe400078e08ff */
[----:B------:R-:W-:Y:S02]  /*1e60*/  LEA.HI.X.SX32 R101, R101, R138, 0x1, P4 ;  /* 0x0000008a65657211 */ /* 0x000fe400020f0eff */
[C---:B------:R-:W-:Y:S01]  /*1e70*/  IADD3 R102, P4, PT, R103.reuse, R118, RZ ;  /* 0x0000007667667210 */ /* 0x040fe20007f9e0ff */
[----:B------:R-:W2:Y:S01]  /*1e80*/  @P2 LDG.E.U8 R142, desc[UR22][R88.64] ;  /* 0x00000016588e2981 */ /* 0x000ea2000c1e1100 */
[----:B------:R-:W-:Y:S02]  /*1e90*/  LEA R105, R144, R103, 0x1 ;  /* 0x0000006790697211 */ /* 0x000fe400078e08ff */
[----:B------:R-:W-:Y:S01]  /*1ea0*/  LEA.HI.X.SX32 R103, R103, R138, 0x1, P4 ;  /* 0x0000008a67677211 */ /* 0x000fe200020f0eff */
[----:B------:R-:W3:Y:S01]  /*1eb0*/  @P2 LDG.E.U8 R141, desc[UR22][R90.64] ;  /* 0x000000165a8d2981 */ /* 0x000ee2000c1e1100 */
[----:B------:R-:W-:-:S02]  /*1ec0*/  IADD3 R104, P4, PT, R105, R118, RZ ;  /* 0x0000007669687210 */ /* 0x000fc40007f9e0ff */
[C---:B------:R-:W-:Y:S02]  /*1ed0*/  LEA R107, R144.reuse, R105, 0x1 ;  /* 0x00000069906b7211 */ /* 0x040fe400078e08ff */
[----:B------:R-:W-:Y:S02]  /*1ee0*/  LEA.HI.X.SX32 R105, R105, R138, 0x1, P4 ;  /* 0x0000008a69697211 */ /* 0x000fe400020f0eff */
[C---:B------:R-:W-:Y:S02]  /*1ef0*/  IADD3 R106, P4, PT, R107.reuse, R118, RZ ;  /* 0x000000766b6a7210 */ /* 0x040fe40007f9e0ff */
[----:B------:R-:W-:Y:S02]  /*1f00*/  LEA R109, R144, R107, 0x1 ;  /* 0x0000006b906d7211 */ /* 0x000fe400078e08ff */
[----:B------:R-:W-:Y:S02]  /*1f10*/  LEA.HI.X.SX32 R107, R107, R138, 0x1, P4 ;  /* 0x0000008a6b6b7211 */ /* 0x000fe400020f0eff */
[----:B------:R-:W-:-:S02]  /*1f20*/  IADD3 R108, P4, PT, R109, R118, RZ ;  /* 0x000000766d6c7210 */ /* 0x000fc40007f9e0ff */
[C---:B------:R-:W-:Y:S02]  /*1f30*/  LEA R111, R144.reuse, R109, 0x1 ;  /* 0x0000006d906f7211 */ /* 0x040fe400078e08ff */
[----:B------:R-:W-:Y:S02]  /*1f40*/  LEA.HI.X.SX32 R109, R109, R138, 0x1, P4 ;  /* 0x0000008a6d6d7211 */ /* 0x000fe400020f0eff */
[C---:B------:R-:W-:Y:S02]  /*1f50*/  IADD3 R110, P4, PT, R111.reuse, R118, RZ ;  /* 0x000000766f6e7210 */ /* 0x040fe40007f9e0ff */
[----:B------:R-:W-:Y:S02]  /*1f60*/  LEA R114, R144, R111, 0x1 ;  /* 0x0000006f90727211 */ /* 0x000fe400078e08ff */
[----:B------:R-:W-:Y:S02]  /*1f70*/  LEA.HI.X.SX32 R111, R111, R138, 0x1, P4 ;  /* 0x0000008a6f6f7211 */ /* 0x000fe400020f0eff */
[----:B------:R-:W-:-:S02]  /*1f80*/  IADD3 R112, P4, PT, R114, R118, RZ ;  /* 0x0000007672707210 */ /* 0x000fc40007f9e0ff */
[----:B------:R-:W-:Y:S02]  /*1f90*/  LEA R116, R144, R114, 0x1 ;  /* 0x0000007290747211 */ /* 0x000fe400078e08ff */
[----:B------:R-:W-:Y:S02]  /*1fa0*/  LEA.HI.X.SX32 R113, R114, R138, 0x1, P4 ;  /* 0x0000008a72717211 */ /* 0x000fe400020f0eff */
[----:B------:R-:W-:Y:S02]  /*1fb0*/  IADD3 R114, P4, PT, R116, R118, RZ ;  /* 0x0000007674727210 */ /* 0x000fe40007f9e0ff */
[----:B------:R-:W-:Y:S02]  /*1fc0*/  LEA R117, R144, R116, 0x1 ;  /* 0x0000007490757211 */ /* 0x000fe400078e08ff */
[----:B------:R-:W-:Y:S02]  /*1fd0*/  LEA.HI.X.SX32 R115, R116, R138, 0x1, P4 ;  /* 0x0000008a74737211 */ /* 0x000fe400020f0eff */
[----:B------:R-:W-:-:S02]  /*1fe0*/  IADD3 R116, P4, PT, R117, R118, RZ ;  /* 0x0000007675747210 */ /* 0x000fc40007f9e0ff */
[----:B------:R-:W-:Y:S02]  /*1ff0*/  PRMT R150, RZ, 0x7610, R150 ;  /* 0x00007610ff967816 */ /* 0x000fe40000000096 */
[----:B------:R-:W-:Y:S02]  /*2000*/  PRMT R154, RZ, 0x7610, R154 ;  /* 0x00007610ff9a7816 */ /* 0x000fe4000000009a */
[----:B------:R-:W-:Y:S02]  /*2010*/  PRMT R158, RZ, 0x7610, R158 ;  /* 0x00007610ff9e7816 */ /* 0x000fe4000000009e */
[----:B------:R-:W-:Y:S01]  /*2020*/  LEA R119, R144, R117, 0x1 ;  /* 0x0000007590777211 */ /* 0x000fe200078e08ff */
[----:B------:R-:W4:Y:S01]  /*2030*/  @P2 LDG.E.U8 R150, desc[UR22][R96.64] ;  /* 0x0000001660962981 */ /* 0x000f22000c1e1100 */
[----:B------:R-:W-:Y:S02]  /*2040*/  PRMT R149, RZ, 0x7610, R149 ;  /* 0x00007610ff957816 */ /* 0x000fe40000000095 */
[----:B------:R-:W-:Y:S01]  /*2050*/  PRMT R153, RZ, 0x7610, R153 ;  /* 0x00007610ff997816 */ /* 0x000fe20000000099 */
[----:B------:R-:W5:Y:S01]  /*2060*/  @P2 LDG.E.U8 R154, desc[UR22][R104.64] ;  /* 0x00000016689a2981 */ /* 0x000f62000c1e1100 */
[----:B------:R-:W-:-:S02]  /*2070*/  PRMT R157, RZ, 0x7610, R157 ;  /* 0x00007610ff9d7816 */ /* 0x000fc4000000009d */
[----:B------:R-:W-:Y:S01]  /*2080*/  PRMT R148, RZ, 0x7610, R148 ;  /* 0x00007610ff947816 */ /* 0x000fe20000000094 */
[----:B------:R-:W2:Y:S01]  /*2090*/  @P2 LDG.E.U8 R158, desc[UR22][R112.64] ;  /* 0x00000016709e2981 */ /* 0x000ea2000c1e1100 */
[----:B------:R-:W-:Y:S02]  /*20a0*/  PRMT R152, RZ, 0x7610, R152 ;  /* 0x00007610ff987816 */ /* 0x000fe40000000098 */
[----:B------:R-:W-:Y:S01]  /*20b0*/  PRMT R156, RZ, 0x7610, R156 ;  /* 0x00007610ff9c7816 */ /* 0x000fe2000000009c */
[----:B------:R-:W2:Y:S01]  /*20c0*/  @P2 LDG.E.U8 R149, desc[UR22][R98.64] ;  /* 0x0000001662952981 */ /* 0x000ea2000c1e1100 */
[----:B------:R-:W-:Y:S02]  /*20d0*/  PRMT R160, RZ, 0x7610, R160 ;  /* 0x00007610ffa07816 */ /* 0x000fe400000000a0 */
[----:B------:R-:W-:Y:S01]  /*20e0*/  PRMT R143, RZ, 0x7610, R143 ;  /* 0x00007610ff8f7816 */ /* 0x000fe2000000008f */
[----:B------:R-:W2:Y:S01]  /*20f0*/  @P2 LDG.E.U8 R153, desc[UR22][R106.64] ;  /* 0x000000166a992981 */ /* 0x000ea2000c1e1100 */
[----:B------:R-:W-:-:S02]  /*2100*/  LEA.HI.X.SX32 R117, R117, R138, 0x1, P4 ;  /* 0x0000008a75757211 */ /* 0x000fc400020f0eff */
[C---:B------:R-:W-:Y:S01]  /*2110*/  IADD3 R118, P4, PT, R119.reuse, R118, RZ ;  /* 0x0000007677767210 */ /* 0x040fe20007f9e0ff */
[----:B------:R-:W2:Y:S01]  /*2120*/  @P2 LDG.E.U8 R157, desc[UR22][R114.64] ;  /* 0x00000016729d2981 */ /* 0x000ea2000c1e1100 */
[----:B------:R-:W-:Y:S02]  /*2130*/  PRMT R151, RZ, 0x7610, R151 ;  /* 0x00007610ff977816 */ /* 0x000fe40000000097 */
[----:B------:R-:W-:Y:S01]  /*2140*/  PRMT R155, RZ, 0x7610, R155 ;  /* 0x00007610ff9b7816 */ /* 0x000fe2000000009b */
[----:B------:R-:W2:Y:S01]  /*2150*/  @P2 LDG.E.U8 R148, desc[UR22][R92.64] ;  /* 0x000000165c942981 */ /* 0x000ea2000c1e1100 */
[----:B------:R-:W-:Y:S02]  /*2160*/  PRMT R159, RZ, 0x7610, R159 ;  /* 0x00007610ff9f7816 */ /* 0x000fe4000000009f */
[----:B------:R-:W-:Y:S01]  /*2170*/  LEA.HI.X.SX32 R119, R119, R138, 0x1, P4 ;  /* 0x0000008a77777211 */ /* 0x000fe200020f0eff */
[----:B------:R-:W2:Y:S04]  /*2180*/  @P2 LDG.E.U8 R152, desc[UR22][R100.64] ;  /* 0x0000001664982981 */ /* 0x000ea8000c1e1100 */
[----:B------:R-:W2:Y:S04]  /*2190*/  @P2 LDG.E.U8 R156, desc[UR22][R108.64] ;  /* 0x000000166c9c2981 */ /* 0x000ea8000c1e1100 */
[----:B------:R-:W2:Y:S04]  /*21a0*/  @P2 LDG.E.U8 R160, desc[UR22][R116.64] ;  /* 0x0000001674a02981 */ /* 0x000ea8000c1e1100 */
[----:B------:R-:W2:Y:S04]  /*21b0*/  @P2 LDG.E.U8 R143, desc[UR22][R94.64] ;  /* 0x000000165e8f2981 */ /* 0x000ea8000c1e1100 */
[----:B------:R-:W2:Y:S04]  /*21c0*/  @P2 LDG.E.U8 R151, desc[UR22][R102.64] ;  /* 0x0000001666972981 */ /* 0x000ea8000c1e1100 */
[----:B------:R-:W2:Y:S04]  /*21d0*/  @P2 LDG.E.U8 R155, desc[UR22][R110.64] ;  /* 0x000000166e9b2981 */ /* 0x000ea8000c1e1100 */
[----:B------:R-:W2:Y:S01]  /*21e0*/  @P2 LDG.E.U8 R159, desc[UR22][R118.64] ;  /* 0x00000016769f2981 */ /* 0x000ea2000c1e1100 */
[--C-:B------:R-:W-:Y:S01]  /*21f0*/  FFMA R4, R4, UR8, -R146.reuse ;  /* 0x0000000804047c23 */ /* 0x100fe20008000892 */
[--C-:B------:R-:W-:Y:S01]  /*2200*/  FFMA R5, R5, UR8, -R146.reuse ;  /* 0x0000000805057c23 */ /* 0x100fe20008000892 */
[----:B------:R-:W-:-:S02]  /*2210*/  FFMA R6, R6, UR8, -R146 ;  /* 0x0000000806067c23 */ /* 0x000fc40008000892 */
[----:B------:R-:W-:Y:S01]  /*2220*/  FMUL R4, R4, 1.4426950216293334961 ;  /* 0x3fb8aa3b04047820 */ /* 0x000fe20000400000 */
[----:B------:R-:W-:Y:S01]  /*2230*/  FMUL R5, R5, 1.4426950216293334961 ;  /* 0x3fb8aa3b05057820 */ /* 0x000fe20000400000 */
[----:B------:R-:W-:Y:S01]  /*2240*/  FMUL R125, R6, 1.4426950216293334961 ;  /* 0x3fb8aa3b067d7820 */ /* 0x000fe20000400000 */
[--C-:B------:R-:W-:Y:S01]  /*2250*/  FFMA R7, R7, UR8, -R146.reuse ;  /* 0x0000000807077c23 */ /* 0x100fe20008000892 */
[--C-:B------:R-:W-:Y:S02]  /*2260*/  FFMA R8, R8, UR8, -R146.reuse ;  /* 0x0000000808087c23 */ /* 0x100fe40008000892 */
[----:B------:R-:W-:Y:S01]  /*2270*/  MUFU.EX2 R4, R4 ;  /* 0x0000000400047308 */ /* 0x000fe20000000800 */
[----:B------:R-:W-:Y:S01]  /*2280*/  FMUL R138, R7, 1.4426950216293334961 ;  /* 0x3fb8aa3b078a7820 */ /* 0x000fe20000400000 */
[----:B------:R-:W-:-:S06]  /*2290*/  FFMA R14, R14, UR8, -R146 ;  /* 0x000000080e0e7c23 */ /* 0x000fcc0008000892 */
[----:B------:R-:W0:Y:S01]  /*22a0*/  MUFU.EX2 R5, R5 ;  /* 0x0000000500057308 */ /* 0x000e220000000800 */
[----:B------:R-:W-:Y:S01]  /*22b0*/  FMUL R6, R8, 1.4426950216293334961 ;  /* 0x3fb8aa3b08067820 */ /* 0x000fe20000400000 */
[--C-:B------:R-:W-:Y:S01]  /*22c0*/  FFMA R9, R9, UR8, -R146.reuse ;  /* 0x0000000809097c23 */ /* 0x100fe20008000892 */
[----:B------:R-:W-:Y:S01]  /*22d0*/  FMUL R14, R14, 1.4426950216293334961 ;  /* 0x3fb8aa3b0e0e7820 */ /* 0x000fe20000400000 */
[----:B------:R-:W-:-:S04]  /*22e0*/  FFMA R15, R15, UR8, -R146 ;  /* 0x000000080f0f7c23 */ /* 0x000fc80008000892 */
[----:B------:R-:W1:Y:S01]  /*22f0*/  MUFU.EX2 R125, R125 ;  /* 0x0000007d007d7308 */ /* 0x000e620000000800 */
[----:B------:R-:W-:Y:S01]  /*2300*/  FMUL R7, R9, 1.4426950216293334961 ;  /* 0x3fb8aa3b09077820 */ /* 0x000fe20000400000 */
[----:B------:R-:W-:Y:S01]  /*2310*/  FMUL R15, R15, 1.4426950216293334961 ;  /* 0x3fb8aa3b0f0f7820 */ /* 0x000fe20000400000 */
[--C-:B------:R-:W-:Y:S01]  /*2320*/  FFMA R12, R12, UR8, -R146.reuse ;  /* 0x000000080c0c7c23 */ /* 0x100fe20008000892 */
[----:B------:R-:W-:-:S04]  /*2330*/  FFMA R10, R10, UR8, -R146 ;  /* 0x000000080a0a7c23 */ /* 0x000fc80008000892 */
[----:B------:R-:W0:Y:S01]  /*2340*/  MUFU.EX2 R138, R138 ;  /* 0x0000008a008a7308 */ /* 0x000e220000000800 */
[----:B------:R-:W-:Y:S01]  /*2350*/  FFMA R20, R20, UR8, -R146 ;  /* 0x0000000814147c23 */ /* 0x000fe20008000892 */
[----:B------:R-:W-:-:S06]  /*2360*/  FMUL R8, R12, 1.4426950216293334961 ;  /* 0x3fb8aa3b0c087820 */ /* 0x000fcc0000400000 */
[----:B------:R0:W-:Y:S01]  /*2370*/  MUFU.EX2 R161, R14 ;  /* 0x0000000e00a17308 */ /* 0x0001e20000000800 */
[----:B------:R-:W-:Y:S01]  /*2380*/  FMUL R10, R10, 1.4426950216293334961 ;  /* 0x3fb8aa3b0a0a7820 */ /* 0x000fe20000400000 */
[--C-:B------:R-:W-:Y:S01]  /*2390*/  FFMA R11, R11, UR8, -R146.reuse ;  /* 0x000000080b0b7c23 */ /* 0x100fe20008000892 */
[----:B------:R-:W-:Y:S01]  /*23a0*/  FMUL R12, R20, 1.4426950216293334961 ;  /* 0x3fb8aa3b140c7820 */ /* 0x000fe20000400000 */
[----:B------:R-:W-:-:S04]  /*23b0*/  FFMA R29, R29, UR8, -R146 ;  /* 0x000000081d1d7c23 */ /* 0x000fc80008000892 */
[----:B------:R-:W1:Y:S01]  /*23c0*/  MUFU.EX2 R6, R6 ;  /* 0x0000000600067308 */ /* 0x000e620000000800 */
[--C-:B0-----:R-:W-:Y:S01]  /*23d0*/  FFMA R14, R23, UR8, -R146.reuse ;  /* 0x00000008170e7c23 */ /* 0x101fe20008000892 */
[----:B------:R-:W-:Y:S01]  /*23e0*/  FFMA R31, R31, UR8, -R146 ;  /* 0x000000081f1f7c23 */ /* 0x000fe20008000892 */
[----:B------:R-:W-:-:S05]  /*23f0*/  FADD R20, R4, R5 ;  /* 0x0000000504147221 */ /* 0x000fca0000000000 */
[----:B------:R0:W-:Y:S01]  /*2400*/  MUFU.EX2 R162, R15 ;  /* 0x0000000f00a27308 */ /* 0x0001e20000000800 */
[----:B------:R-:W-:Y:S01]  /*2410*/  FMUL R11, R11, 1.4426950216293334961 ;  /* 0x3fb8aa3b0b0b7820 */ /* 0x000fe20000400000 */
[----:B------:R-:W-:Y:S01]  /*2420*/  FFMA R24, R24, UR8, -R146 ;  /* 0x0000000818187c23 */ /* 0x000fe20008000892 */
[----:B------:R-:W-:-:S05]  /*2430*/  FMUL R31, R31, 1.4426950216293334961 ;  /* 0x3fb8aa3b1f1f7820 */ /* 0x000fca0000400000 */
[----:B------:R-:W1:Y:S01]  /*2440*/  MUFU.EX2 R7, R7 ;  /* 0x0000000700077308 */ /* 0x000e620000000800 */
[----:B0-----:R-:W-:Y:S01]  /*2450*/  FMUL R15, R14, 1.4426950216293334961 ;  /* 0x3fb8aa3b0e0f7820 */ /* 0x001fe20000400000 */
[----:B------:R-:W-:Y:S01]  /*2460*/  FFMA R13, R13, UR8, -R146 ;  /* 0x000000080d0d7c23 */ /* 0x000fe20008000892 */
[----:B------:R-:W-:-:S05]  /*2470*/  FMUL R24, R24, 1.4426950216293334961 ;  /* 0x3fb8aa3b18187820 */ /* 0x000fca0000400000 */
[----:B------:R0:W-:Y:S01]  /*2480*/  MUFU.EX2 R168, R15 ;  /* 0x0000000f00a87308 */ /* 0x0001e20000000800 */
[----:B------:R-:W-:-:S07]  /*2490*/  FMUL R9, R13, 1.4426950216293334961 ;  /* 0x3fb8aa3b0d097820 */ /* 0x000fce0000400000 */
[----:B------:R-:W1:Y:S01]  /*24a0*/  MUFU.EX2 R139, R10 ;  /* 0x0000000a008b7308 */ /* 0x000e620000000800 */
[----:B0-----:R-:W-:Y:S01]  /*24b0*/  FMUL R15, R29, 1.4426950216293334961 ;  /* 0x3fb8aa3b1d0f7820 */ /* 0x001fe20000400000 */
[----:B-1----:R-:W-:Y:S01]  /*24c0*/  FADD R29, R125, R20 ;  /* 0x000000147d1d7221 */ /* 0x002fe20000000000 */
[----:B------:R-:W-:-:S05]  /*24d0*/  FFMA R14, R25, UR8, -R146 ;  /* 0x00000008190e7c23 */ /* 0x000fca0008000892 */
[----:B------:R-:W0:Y:S08]  /*24e0*/  MUFU.EX2 R144, R11 ;  /* 0x0000000b00907308 */ /* 0x000e300000000800 */
[----:B------:R1:W-:Y:S02]  /*24f0*/  MUFU.EX2 R170, R31 ;  /* 0x0000001f00aa7308 */ /* 0x0003e40000000800 */
[----:B-1----:R-:W-:-:S06]  /*2500*/  FADD R31, R138, R29 ;  /* 0x0000001d8a1f7221 */ /* 0x002fcc0000000000 */
[----:B------:R-:W1:Y:S01]  /*2510*/  MUFU.EX2 R8, R8 ;  /* 0x0000000800087308 */ /* 0x000e620000000800 */
[----:B------:R-:W-:-:S07]  /*2520*/  FFMA R16, R16, UR8, -R146 ;  /* 0x0000000810107c23 */ /* 0x000fce0008000892 */
[----:B------:R0:W-:Y:S01]  /*2530*/  MUFU.EX2 R25, R24 ;  /* 0x0000001800197308 */ /* 0x0001e20000000800 */
[----:B------:R-:W-:Y:S01]  /*2540*/  FFMA R18, R18, UR8, -R146 ;  /* 0x0000000812127c23 */ /* 0x000fe20008000892 */
[----:B0-----:R-:W-:-:S06]  /*2550*/  FADD R24, R6, R31 ;  /* 0x0000001f06187221 */ /* 0x001fcc0000000000 */
[----:B------:R-:W0:Y:S01]  /*2560*/  MUFU.EX2 R9, R9 ;  /* 0x0000000900097308 */ /* 0x000e220000000800 */
[----:B------:R-:W-:Y:S01]  /*2570*/  FADD R24, R7, R24 ;  /* 0x0000001807187221 */ /* 0x000fe20000000000 */
[----:B------:R-:W-:Y:S01]  /*2580*/  FMUL R10, R16, 1.4426950216293334961 ;  /* 0x3fb8aa3b100a7820 */ /* 0x000fe20000400000 */
[----:B------:R-:W-:Y:S02]  /*2590*/  FFMA R17, R17, UR8, -R146 ;  /* 0x0000000811117c23 */ /* 0x000fe40008000892 */
[----:B------:R-:W-:Y:S01]  /*25a0*/  FADD R31, R139, R24 ;  /* 0x000000188b1f7221 */ /* 0x000fe20000000000 */
[----:B------:R-:W-:Y:S01]  /*25b0*/  FMUL R18, R18, 1.4426950216293334961 ;  /* 0x3fb8aa3b12127820 */ /* 0x000fe20000400000 */
[--C-:B------:R-:W-:Y:S01]  /*25c0*/  FFMA R34, R34, UR8, -R146.reuse ;  /* 0x0000000822227c23 */ /* 0x100fe20008000892 */
[----:B------:R-:W-:Y:S01]  /*25d0*/  FMUL R11, R17, 1.4426950216293334961 ;  /* 0x3fb8aa3b110b7820 */ /* 0x000fe20000400000 */
[----:B------:R-:W-:Y:S01]  /*25e0*/  FADD R31, R144, R31 ;  /* 0x0000001f901f7221 */ /* 0x000fe20000000000 */
[----:B------:R0:W-:Y:S01]  /*25f0*/  MUFU.EX2 R163, R18 ;  /* 0x0000001200a37308 */ /* 0x0001e20000000800 */
[----:B------:R-:W-:-:S07]  /*2600*/  FFMA R19, R19, UR8, -R146 ;  /* 0x0000000813137c23 */ /* 0x000fce0008000892 */
[----:B------:R-:W1:Y:S01]  /*2610*/  MUFU.EX2 R10, R10 ;  /* 0x0000000a000a7308 */ /* 0x000e620000000800 */
[----:B0-----:R-:W-:Y:S01]  /*2620*/  FMUL R18, R34, 1.4426950216293334961 ;  /* 0x3fb8aa3b22127820 */ /* 0x001fe20000400000 */
[----:B-1----:R-:W-:Y:S01]  /*2630*/  FADD R34, R8, R31 ;  /* 0x0000001f08227221 */ /* 0x002fe20000000000 */
[----:B------:R-:W-:-:S03]  /*2640*/  FMUL R19, R19, 1.4426950216293334961 ;  /* 0x3fb8aa3b13137820 */ /* 0x000fc60000400000 */
[----:B------:R-:W-:Y:S02]  /*2650*/  FADD R34, R9, R34 ;  /* 0x0000002209227221 */ /* 0x000fe40000000000 */
[----:B------:R-:W0:Y:S01]  /*2660*/  MUFU.EX2 R11, R11 ;  /* 0x0000000b000b7308 */ /* 0x000e220000000800 */
[----:B------:R-:W-:Y:S01]  /*2670*/  FFMA R35, R35, UR8, -R146 ;  /* 0x0000000823237c23 */ /* 0x000fe20008000892 */
[----:B------:R-:W-:Y:S01]  /*2680*/  FADD R31, R161, R34 ;  /* 0x00000022a11f7221 */ /* 0x000fe20000000000 */
[--C-:B------:R-:W-:Y:S01]  /*2690*/  FFMA R21, R21, UR8, -R146.reuse ;  /* 0x0000000815157c23 */ /* 0x100fe20008000892 */
[----:B------:R-:W-:-:S04]  /*26a0*/  FFMA R26, R26, UR8, -R146 ;  /* 0x000000081a1a7c23 */ /* 0x000fc80008000892 */
[----:B------:R1:W0:Y:S01]  /*26b0*/  MUFU.EX2 R166, R19 ;  /* 0x0000001300a67308 */ /* 0x0002220000000800 */
[----:B------:R-:W-:Y:S01]  /*26c0*/  FMUL R13, R21, 1.4426950216293334961 ;  /* 0x3fb8aa3b150d7820 */ /* 0x000fe20000400000 */
[--C-:B------:R-:W-:Y:S01]  /*26d0*/  FFMA R28, R28, UR8, -R146.reuse ;  /* 0x000000081c1c7c23 */ /* 0x100fe20008000892 */
[--C-:B------:R-:W-:Y:S01]  /*26e0*/  FFMA R22, R22, UR8, -R146.reuse ;  /* 0x0000000816167c23 */ /* 0x100fe20008000892 */
[----:B------:R-:W-:Y:S01]  /*26f0*/  FFMA R36, R36, UR8, -R146 ;  /* 0x0000000824247c23 */ /* 0x000fe20008000892 */
[----:B-1----:R-:W-:Y:S01]  /*2700*/  FMUL R19, R35, 1.4426950216293334961 ;  /* 0x3fb8aa3b23137820 */ /* 0x002fe20000400000 */
[----:B------:R-:W-:Y:S02]  /*2710*/  FADD R35, R162, R31 ;  /* 0x0000001fa2237221 */ /* 0x000fe40000000000 */
[----:B------:R-:W1:Y:S01]  /*2720*/  MUFU.EX2 R12, R12 ;  /* 0x0000000c000c7308 */ /* 0x000e620000000800 */
[----:B------:R-:W-:Y:S01]  /*2730*/  FMUL R164, R26, 1.4426950216293334961 ;  /* 0x3fb8aa3b1aa47820 */ /* 0x000fe20000400000 */
[----:B------:R-:W-:Y:S01]  /*2740*/  FADD R34, R10, R35 ;  /* 0x000000230a227221 */ /* 0x000fe20000000000 */
[----:B------:R-:W-:Y:S01]  /*2750*/  FMUL R26, R28, 1.4426950216293334961 ;  /* 0x3fb8aa3b1c1a7820 */ /* 0x000fe20000400000 */
[----:B------:R-:W-:Y:S01]  /*2760*/  FMUL R22, R22, 1.4426950216293334961 ;  /* 0x3fb8aa3b16167820 */ /* 0x000fe20000400000 */
[----:B------:R-:W-:Y:S01]  /*2770*/  FMUL R28, R36, 1.4426950216293334961 ;  /* 0x3fb8aa3b241c7820 */ /* 0x000fe20000400000 */
[----:B0-----:R-:W-:-:S02]  /*2780*/  FADD R36, R11, R34 ;  /* 0x000000220b247221 */ /* 0x001fc40000000000 */
[----:B------:R-:W0:Y:S02]  /*2790*/  MUFU.EX2 R13, R13 ;  /* 0x0000000d000d7308 */ /* 0x000e240000000800 */
[----:B------:R-:W-:-:S06]  /*27a0*/  FADD R35, R163, R36 ;  /* 0x00000024a3237221 */ /* 0x000fcc0000000000 */
[----:B------:R-:W3:Y:S01]  /*27b0*/  MUFU.EX2 R23, R22 ;  /* 0x0000001600177308 */ /* 0x000ee20000000800 */
[----:B------:R-:W-:Y:S01]  /*27c0*/  FADD R35, R166, R35 ;  /* 0x00000023a6237221 */ /* 0x000fe20000000000 */
[----:B------:R-:W-:-:S03]  /*27d0*/  FMUL R14, R14, 1.4426950216293334961 ;  /* 0x3fb8aa3b0e0e7820 */ /* 0x000fc60000400000 */
[----:B-1----:R-:W-:Y:S01]  /*27e0*/  FADD R36, R12, R35 ;  /* 0x000000230c247221 */ /* 0x002fe20000000000 */
[----:B------:R-:W-:Y:S02]  /*27f0*/  FFMA R27, R27, UR8, -R146 ;  /* 0x000000081b1b7c23 */ /* 0x000fe40008000892 */
[----:B------:R-:W1:Y:S01]  /*2800*/  MUFU.EX2 R14, R14 ;  /* 0x0000000e000e7308 */ /* 0x000e620000000800 */
[----:B0-----:R-:W-:Y:S01]  /*2810*/  FADD R36, R13, R36 ;  /* 0x000000240d247221 */ /* 0x001fe20000000000 */
[----:B------:R-:W-:Y:S01]  /*2820*/  FMUL R27, R27, 1.4426950216293334961 ;  /* 0x3fb8aa3b1b1b7820 */ /* 0x000fe20000400000 */
[----:B------:R-:W-:-:S05]  /*2830*/  FFMA R38, R38, UR8, -R146 ;  /* 0x0000000826267c23 */ /* 0x000fca0008000892 */
[----:B------:R-:W0:Y:S01]  /*2840*/  MUFU.EX2 R164, R164 ;  /* 0x000000a400a47308 */ /* 0x000e220000000800 */
[----:B---3--:R-:W-:Y:S01]  /*2850*/  FADD R35, R23, R36 ;  /* 0x0000002417237221 */ /* 0x008fe20000000000 */
[----:B------:R-:W-:-:S03]  /*2860*/  FMUL R21, R38, 1.4426950216293334961 ;  /* 0x3fb8aa3b26157820 */ /* 0x000fc60000400000 */
[----:B------:R-:W-:-:S03]  /*2870*/  FADD R38, R168, R35 ;  /* 0x00000023a8267221 */ /* 0x000fc60000000000 */
[----:B------:R3:W0:Y:S01]  /*2880*/  MUFU.EX2 R165, R27 ;  /* 0x0000001b00a57308 */ /* 0x0006220000000800 */
[----:B------:R-:W-:Y:S01]  /*2890*/  FFMA R30, R30, UR8, -R146 ;  /* 0x000000081e1e7c23 */ /* 0x000fe20008000892 */
[----:B------:R-:W-:Y:S01]  /*28a0*/  F2FP.SATFINITE.E4M3.F32.PACK_AB_MERGE_C R36, R168, R23, RZ ;  /* 0x00000017a824723e */ /* 0x000fe200048070ff */
[----:B------:R-:W-:Y:S01]  /*28b0*/  FADD R23, R25, R38 ;  /* 0x0000002619177221 */ /* 0x000fe20000000000 */
[----:B------:R-:W-:-:S04]  /*28c0*/  FFMA R32, R32, UR8, -R146 ;  /* 0x0000000820207c23 */ /* 0x000fc80008000892 */
[----:B------:R-:W4:Y:S01]  /*28d0*/  MUFU.EX2 R26, R26 ;  /* 0x0000001a001a7308 */ /* 0x000f220000000800 */
[----:B------:R-:W-:Y:S01]  /*28e0*/  FMUL R30, R30, 1.4426950216293334961 ;  /* 0x3fb8aa3b1e1e7820 */ /* 0x000fe20000400000 */
[----:B------:R-:W-:Y:S01]  /*28f0*/  FFMA R42, R42, UR8, -R146 ;  /* 0x000000082a2a7c23 */ /* 0x000fe20008000892 */
[----:B-1----:R-:W-:Y:S01]  /*2900*/  FADD R23, R14, R23 ;  /* 0x000000170e177221 */ /* 0x002fe20000000000 */
[----:B---3--:R-:W-:-:S04]  /*2910*/  FMUL R27, R32, 1.4426950216293334961 ;  /* 0x3fb8aa3b201b7820 */ /* 0x008fc80000400000 */
[----:B------:R-:W1:Y:S01]  /*2920*/  MUFU.EX2 R15, R15 ;  /* 0x0000000f000f7308 */ /* 0x000e620000000800 */
[----:B------:R-:W-:Y:S01]  /*2930*/  FMUL R32, R42, 1.4426950216293334961 ;  /* 0x3fb8aa3b2a207820 */ /* 0x000fe20000400000 */
[----:B0-----:R-:W-:Y:S01]  /*2940*/  FADD R42, R164, R23 ;  /* 0x00000017a42a7221 */ /* 0x001fe20000000000 */
[----:B------:R-:W-:-:S05]  /*2950*/  FFMA R33, R33, UR8, -R146 ;  /* 0x0000000821217c23 */ /* 0x000fca0008000892 */
[----:B------:R-:W0:Y:S01]  /*2960*/  MUFU.EX2 R167, R30 ;  /* 0x0000001e00a77308 */ /* 0x000e220000000800 */
[----:B------:R-:W-:Y:S01]  /*2970*/  FADD R23, R165, R42 ;  /* 0x0000002aa5177221 */ /* 0x000fe20000000000 */
[----:B------:R-:W-:-:S03]  /*2980*/  FMUL R16, R33, 1.4426950216293334961 ;  /* 0x3fb8aa3b21107820 */ /* 0x000fc60000400000 */
[----:B----4-:R-:W-:-:S03]  /*2990*/  FADD R42, R26, R23 ;  /* 0x000000171a2a7221 */ /* 0x010fc60000000000 */
[----:B------:R-:W3:Y:S01]  /*29a0*/  MUFU.EX2 R27, R27 ;  /* 0x0000001b001b7308 */ /* 0x000ee20000000800 */
[----:B-1----:R-:W-:Y:S01]  /*29b0*/  FADD R42, R15, R42 ;  /* 0x0000002a0f2a7221 */ /* 0x002fe20000000000 */
[----:B------:R-:W-:-:S06]  /*29c0*/  FFMA R37, R37, UR8, -R146 ;  /* 0x0000000825257c23 */ /* 0x000fcc0008000892 */
[----:B------:R-:W1:Y:S01]  /*29d0*/  MUFU.EX2 R16, R16 ;  /* 0x0000001000107308 */ /* 0x000e620000000800 */
[----:B0-----:R-:W-:Y:S01]  /*29e0*/  FADD R23, R167, R42 ;  /* 0x0000002aa7177221 */ /* 0x001fe20000000000 */
[----:B------:R-:W-:-:S06]  /*29f0*/  FMUL R17, R37, 1.4426950216293334961 ;  /* 0x3fb8aa3b25117820 */ /* 0x000fcc0000400000 */
[----:B------:R-:W0:Y:S01]  /*2a00*/  MUFU.EX2 R18, R18 ;  /* 0x0000001200127308 */ /* 0x000e220000000800 */
[----:B------:R-:W-:Y:S01]  /*2a10*/  FADD R42, R170, R23 ;  /* 0x00000017aa2a7221 */ /* 0x000fe20000000000 */
[----:B------:R-:W-:-:S06]  /*2a20*/  FFMA R39, R39, UR8, -R146 ;  /* 0x0000000827277c23 */ /* 0x000fcc0008000892 */
[----:B------:R-:W4:Y:S01]  /*2a30*/  MUFU.EX2 R19, R19 ;  /* 0x0000001300137308 */ /* 0x000f220000000800 */
[----:B---3--:R-:W-:Y:S01]  /*2a40*/  FADD R23, R27, R42 ;  /* 0x0000002a1b177221 */ /* 0x008fe20000000000 */
[----:B------:R-:W-:-:S06]  /*2a50*/  FFMA R44, R44, UR8, -R146 ;  /* 0x000000082c2c7c23 */ /* 0x000fcc0008000892 */
[----:B------:R-:W3:Y:S01]  /*2a60*/  MUFU.EX2 R28, R28 ;  /* 0x0000001c001c7308 */ /* 0x000ee20000000800 */
[----:B-1----:R-:W-:Y:S01]  /*2a70*/  FADD R23, R16, R23 ;  /* 0x0000001710177221 */ /* 0x002fe20000000000 */
[----:B------:R-:W-:Y:S01]  /*2a80*/  FMUL R22, R39, 1.4426950216293334961 ;  /* 0x3fb8aa3b27167820 */ /* 0x000fe20000400000 */
[----:B------:R-:W-:Y:S01]  /*2a90*/  FFMA R40, R40, UR8, -R146 ;  /* 0x0000000828287c23 */ /* 0x000fe20008000892 */
[----:B------:R-:W-:-:S04]  /*2aa0*/  FMUL R31, R44, 1.4426950216293334961 ;  /* 0x3fb8aa3b2c1f7820 */ /* 0x000fc80000400000 */
[----:B------:R-:W1:Y:S01]  /*2ab0*/  MUFU.EX2 R17, R17 ;  /* 0x0000001100117308 */ /* 0x000e620000000800 */
[----:B0-----:R-:W-:Y:S01]  /*2ac0*/  FADD R44, R18, R23 ;  /* 0x00000017122c7221 */ /* 0x001fe20000000000 */
[----:B------:R-:W-:Y:S01]  /*2ad0*/  FMUL R29, R40, 1.4426950216293334961 ;  /* 0x3fb8aa3b281d7820 */ /* 0x000fe20000400000 */
[----:B------:R-:W-:-:S05]  /*2ae0*/  FFMA R41, R41, UR8, -R146 ;  /* 0x0000000829297c23 */ /* 0x000fca0008000892 */
[----:B------:R-:W0:Y:S01]  /*2af0*/  MUFU.EX2 R21, R21 ;  /* 0x0000001500157308 */ /* 0x000e220000000800 */
[----:B----4-:R-:W-:Y:S01]  /*2b00*/  FADD R23, R19, R44 ;  /* 0x0000002c13177221 */ /* 0x010fe20000000000 */
[----:B------:R-:W-:-:S06]  /*2b10*/  FMUL R30, R41, 1.4426950216293334961 ;  /* 0x3fb8aa3b291e7820 */ /* 0x000fcc0000400000 */
[----:B------:R-:W4:Y:S01]  /*2b20*/  MUFU.EX2 R22, R22 ;  /* 0x0000001600167308 */ /* 0x000f220000000800 */
[----:B---3--:R-:W-:Y:S01]  /*2b30*/  FADD R44, R28, R23 ;  /* 0x000000171c2c7221 */ /* 0x008fe20000000000 */
[----:B------:R-:W-:-:S06]  /*2b40*/  FFMA R43, R43, UR8, -R146 ;  /* 0x000000082b2b7c23 */ /* 0x000fcc0008000892 */
[----:B------:R-:W3:Y:S01]  /*2b50*/  MUFU.EX2 R29, R29 ;  /* 0x0000001d001d7308 */ /* 0x000ee20000000800 */
[----:B-1----:R-:W-:Y:S01]  /*2b60*/  FADD R44, R17, R44 ;  /* 0x0000002c112c7221 */ /* 0x002fe20000000000 */
[----:B------:R-:W-:-:S06]  /*2b70*/  FMUL R33, R43, 1.4426950216293334961 ;  /* 0x3fb8aa3b2b217820 */ /* 0x000fcc0000400000 */
[----:B------:R-:W1:Y:S01]  /*2b80*/  MUFU.EX2 R30, R30 ;  /* 0x0000001e001e7308 */ /* 0x000e620000000800 */
[----:B0-----:R-:W-:Y:S01]  /*2b90*/  FADD R23, R21, R44 ;  /* 0x0000002c15177221 */ /* 0x001fe20000000000 */
[----:B------:R-:W-:-:S06]  /*2ba0*/  FFMA R45, R45, UR8, -R146 ;  /* 0x000000082d2d7c23 */ /* 0x000fcc0008000892 */
[----:B------:R-:W0:Y:S01]  /*2bb0*/  MUFU.EX2 R32, R32 ;  /* 0x0000002000207308 */ /* 0x000e220000000800 */
[----:B----4-:R-:W-:Y:S01]  /*2bc0*/  FADD R44, R22, R23 ;  /* 0x00000017162c7221 */ /* 0x010fe20000000000 */
[----:B------:R-:W-:Y:S01]  /*2bd0*/  FMUL R34, R45, 1.4426950216293334961 ;  /* 0x3fb8aa3b2d227820 */ /* 0x000fe20000400000 */
[----:B------:R-:W-:-:S05]  /*2be0*/  FFMA R46, R46, UR8, -R146 ;  /* 0x000000082e2e7c23 */ /* 0x000fca0008000892 */
[----:B------:R-:W4:Y:S01]  /*2bf0*/  MUFU.EX2 R33, R33 ;  /* 0x0000002100217308 */ /* 0x000f220000000800 */
[----:B---3--:R-:W-:Y:S01]  /*2c00*/  FADD R23, R29, R44 ;  /* 0x0000002c1d177221 */ /* 0x008fe20000000000 */
[----:B------:R-:W-:Y:S01]  /*2c10*/  FMUL R37, R46, 1.4426950216293334961 ;  /* 0x3fb8aa3b2e257820 */ /* 0x000fe20000400000 */
[----:B------:R-:W-:-:S05]  /*2c20*/  FFMA R47, R47, UR8, -R146 ;  /* 0x000000082f2f7c23 */ /* 0x000fca0008000892 */
[----:B------:R-:W3:Y:S01]  /*2c30*/  MUFU.EX2 R31, R31 ;  /* 0x0000001f001f7308 */ /* 0x000ee20000000800 */
[----:B-1----:R-:W-:Y:S01]  /*2c40*/  FADD R23, R30, R23 ;  /* 0x000000171e177221 */ /* 0x002fe20000000000 */
[----:B------:R-:W-:Y:S01]  /*2c50*/  FMUL R40, R47, 1.4426950216293334961 ;  /* 0x3fb8aa3b2f287820 */ /* 0x000fe20000400000 */
[----:B------:R-:W-:-:S05]  /*2c60*/  FFMA R48, R48, UR8, -R146 ;  /* 0x0000000830307c23 */ /* 0x000fca0008000892 */
[----:B------:R-:W1:Y:S01]  /*2c70*/  MUFU.EX2 R34, R34 ;  /* 0x0000002200227308 */ /* 0x000e620000000800 */
[----:B0-----:R-:W-:Y:S01]  /*2c80*/  FADD R44, R32, R23 ;  /* 0x00000017202c7221 */ /* 0x001fe20000000000 */
[----:B------:R-:W-:Y:S01]  /*2c90*/  FMUL R35, R48, 1.4426950216293334961 ;  /* 0x3fb8aa3b30237820 */ /* 0x000fe20000400000 */
[----:B------:R-:W-:-:S05]  /*2ca0*/  FFMA R49, R49, UR8, -R146 ;  /* 0x0000000831317c23 */ /* 0x000fca0008000892 */
        /* <DEDUP_REMOVED lines=59> */
[----:B------:R-:W-:Y:S01]  /*3060*/  FFMA R64, R64, UR8, -R146 ;  /* 0x0000000840407c23 */ /* 0x000fe20008000892 */
[----:B------:R-:W-:-:S04]  /*3070*/  F2FP.SATFINITE.E4M3.F32.PACK_AB_MERGE_C R43, R19, R18, RZ ;  /* 0x00000012132b723e */ /* 0x000fc800048070ff */
[----:B------:R-:W1:Y:S01]  /*3080*/  MUFU.EX2 R61, R61 ;  /* 0x0000003d003d7308 */ /* 0x000e620000000800 */
[----:B0-----:R-:W-:Y:S01]  /*3090*/  FADD R18, R58, R23 ;  /* 0x000000173a127221 */ /* 0x001fe20000000000 */
[----:B------:R-:W-:Y:S01]  /*30a0*/  FMUL R64, R64, 1.4426950216293334961 ;  /* 0x3fb8aa3b40407820 */ /* 0x000fe20000400000 */
[----:B------:R-:W-:Y:S01]  /*30b0*/  FFMA R65, R65, UR8, -R146 ;  /* 0x0000000841417c23 */ /* 0x000fe20008000892 */
[----:B------:R-:W-:-:S04]  /*30c0*/  LOP3.LUT R140, R140, 0x1f0, RZ, 0xc0, !PT ;  /* 0x000001f08c8c7812 */ /* 0x000fc800078ec0ff */
[----:B------:R-:W0:Y:S01]  /*30d0*/  MUFU.EX2 R62, R62 ;  /* 0x0000003e003e7308 */ /* 0x000e220000000800 */
[----:B----4-:R-:W-:Y:S01]  /*30e0*/  FADD R19, R59, R18 ;  /* 0x000000123b137221 */ /* 0x010fe20000000000 */
[----:B------:R-:W-:Y:S01]  /*30f0*/  FMUL R65, R65, 1.4426950216293334961 ;  /* 0x3fb8aa3b41417820 */ /* 0x000fe20000400000 */
[--C-:B------:R-:W-:Y:S01]  /*3100*/  FFMA R66, R66, UR8, -R146.reuse ;  /* 0x0000000842427c23 */ /* 0x100fe20008000892 */
[----:B------:R-:W-:Y:S01]  /*3110*/  F2FP.SATFINITE.E4M3.F32.PACK_AB_MERGE_C R40, R40, R37, RZ ;  /* 0x000000252828723e */ /* 0x000fe200048070ff */
[----:B------:R-:W-:Y:S01]  /*3120*/  FFMA R67, R67, UR8, -R146 ;  /* 0x0000000843437c23 */ /* 0x000fe20008000892 */
[----:B------:R-:W4:Y:S02]  /*3130*/  LDSM.16.M88 R37, [R140+UR11+0x5000] ;  /* 0x0050000b8c25783b */ /* 0x000f240008000000 */
[----:B------:R-:W0:Y:S01]  /*3140*/  MUFU.EX2 R63, R63 ;  /* 0x0000003f003f7308 */ /* 0x000e220000000800 */
[----:B---3--:R-:W-:Y:S01]  /*3150*/  FADD R18, R60, R19 ;  /* 0x000000133c127221 */ /* 0x008fe20000000000 */
[----:B------:R-:W-:Y:S01]  /*3160*/  BAR.SYNC.DEFER_BLOCKING 0x0 ;  /* 0x0000000000007b1d */ /* 0x000fe20000010000 */
[----:B------:R-:W-:Y:S01]  /*3170*/  FMUL R66, R66, 1.4426950216293334961 ;  /* 0x3fb8aa3b42427820 */ /* 0x000fe20000400000 */
[----:B------:R-:W-:-:S04]  /*3180*/  FMUL R67, R67, 1.4426950216293334961 ;  /* 0x3fb8aa3b43437820 */ /* 0x000fc80000400000 */
[----:B------:R-:W3:Y:S01]  /*3190*/  MUFU.EX2 R64, R64 ;  /* 0x0000004000407308 */ /* 0x000ee20000000800 */
[----:B-1----:R-:W-:-:S07]  /*31a0*/  FADD R19, R61, R18 ;  /* 0x000000123d137221 */ /* 0x002fce0000000000 */
[----:B------:R-:W1:Y:S01]  /*31b0*/  MUFU.EX2 R65, R65 ;  /* 0x0000004100417308 */ /* 0x000e620000000800 */
[----:B0-----:R-:W-:Y:S01]  /*31c0*/  FADD R18, R62, R19 ;  /* 0x000000133e127221 */ /* 0x001fe20000000000 */
[----:B------:R-:W-:Y:S02]  /*31d0*/  F2FP.SATFINITE.E4M3.F32.PACK_AB_MERGE_C R20, R138, R125, RZ ;  /* 0x0000007d8a14723e */ /* 0x000fe400048070ff */
[----:B------:R-:W-:-:S04]  /*31e0*/  SHF.L.U32 R125, R68, 0x4, RZ ;  /* 0x00000004447d7819 */ /* 0x000fc800000006ff */
[----:B------:R-:W0:Y:S01]  /*31f0*/  MUFU.EX2 R66, R66 ;  /* 0x0000004200427308 */ /* 0x000e220000000800 */
[----:B------:R-:W-:Y:S01]  /*3200*/  FADD R19, R63, R18 ;  /* 0x000000123f137221 */ /* 0x000fe20000000000 */
[----:B------:R-:W-:-:S06]  /*3210*/  F2FP.SATFINITE.E4M3.F32.PACK_AB_MERGE_C R24, R144, R139, RZ ;  /* 0x0000008b9018723e */ /* 0x000fcc00048070ff */
[----:B------:R-:W4:Y:S01]  /*3220*/  MUFU.EX2 R67, R67 ;  /* 0x0000004300437308 */ /* 0x000f220000000800 */
[----:B------:R-:W-:Y:S01]  /*3230*/  SHF.L.U32 R138, R68, 0x2, RZ ;  /* 0x00000002448a7819 */ /* 0x000fe200000006ff */
[----:B---3--:R-:W-:Y:S01]  /*3240*/  FADD R18, R64, R19 ;  /* 0x0000001340127221 */ /* 0x008fe20000000000 */
[----:B------:R-:W-:Y:S02]  /*3250*/  LOP3.LUT R139, R125, 0x870, RZ, 0xc0, !PT ;  /* 0x000008707d8b7812 */ /* 0x000fe400078ec0ff */
[----:B------:R-:W-:Y:S01]  /*3260*/  F2FP.SATFINITE.E4M3.F32.PACK_AB_MERGE_C R44, R22, R21, RZ ;  /* 0x00000015162c723e */ /* 0x000fe200048070ff */
[----:B-1----:R-:W-:Y:S01]  /*3270*/  FADD R19, R65, R18 ;  /* 0x0000001241137221 */ /* 0x002fe20000000000 */
[----:B------:R-:W-:Y:S02]  /*3280*/  SHF.L.U32 R144, R68, 0x7, RZ ;  /* 0x0000000744907819 */ /* 0x000fe400000006ff */
[----:B------:R-:W-:Y:S01]  /*3290*/  LOP3.LUT R21, R139, 0x40, R138, 0x78, !PT ;  /* 0x000000408b157812 */ /* 0x000fe200078e788a */
[----:B--2---:R1:W-:Y:S01]  /*32a0*/  STS.U8 [R69+UR11+0x5000], R142 ;  /* 0x0050008e45007988 */ /* 0x0043e2000800000b */
[----:B------:R-:W-:-:S02]  /*32b0*/  F2FP.SATFINITE.E4M3.F32.PACK_AB_MERGE_C R161, R162, R161, RZ ;  /* 0x000000a1a2a1723e */ /* 0x000fc400048070ff */
[----:B------:R-:W-:Y:S01]  /*32c0*/  F2FP.SATFINITE.E4M3.F32.PACK_AB_MERGE_C R163, R166, R163, RZ ;  /* 0x000000a3a6a3723e */ /* 0x000fe200048070ff */
[----:B------:R-:W-:Y:S01]  /*32d0*/  STS.U8 [R69+UR11+0x5400], R150 ;  /* 0x0054009645007988 */ /* 0x000fe2000800000b */
[----:B------:R-:W-:Y:S01]  /*32e0*/  F2FP.SATFINITE.E4M3.F32.PACK_AB_MERGE_C R32, R33, R32, RZ ;  /* 0x000000202120723e */ /* 0x000fe200048070ff */
[----:B0-----:R-:W-:Y:S01]  /*32f0*/  FADD R18, R66, R19 ;  /* 0x0000001342127221 */ /* 0x001fe20000000000 */
[----:B------:R-:W-:Y:S01]  /*3300*/  F2FP.SATFINITE.E4M3.F32.PACK_AB_MERGE_C R164, R165, R164, RZ ;  /* 0x000000a4a5a4723e */ /* 0x000fe200048070ff */
[----:B-----5:R-:W-:Y:S01]  /*3310*/  STS.U8 [R69+UR11+0x5800], R154 ;  /* 0x0058009a45007988 */ /* 0x020fe2000800000b */
[----:B------:R-:W-:Y:S02]  /*3320*/  F2FP.SATFINITE.E4M3.F32.PACK_AB_MERGE_C R41, R170, R167, RZ ;  /* 0x000000a7aa29723e */ /* 0x000fe400048070ff */
[----:B------:R-:W-:Y:S01]  /*3330*/  LOP3.LUT R144, R21, 0x3780, R144, 0xf8, !PT ;  /* 0x0000378015907812 */ /* 0x000fe200078ef890 */
[----:B------:R-:W-:Y:S01]  /*3340*/  STS.U8 [R69+UR11+0x5c00], R158 ;  /* 0x005c009e45007988 */ /* 0x000fe2000800000b */
[----:B------:R-:W-:-:S02]  /*3350*/  F2FP.SATFINITE.E4M3.F32.PACK_AB_MERGE_C R50, R51, R50, RZ ;  /* 0x000000323332723e */ /* 0x000fc400048070ff */
[----:B------:R-:W-:Y:S01]  /*3360*/  F2FP.SATFINITE.E4M3.F32.PACK_AB_MERGE_C R54, R55, R54, RZ ;  /* 0x000000363736723e */ /* 0x000fe200048070ff */
[----:B------:R-:W-:Y:S01]  /*3370*/  STS.U8 [R122+UR11+0x5100], R141 ;  /* 0x0051008d7a007988 */ /* 0x000fe2000800000b */
[----:B------:R-:W-:Y:S02]  /*3380*/  F2FP.SATFINITE.E4M3.F32.PACK_AB_MERGE_C R33, R59, R58, RZ ;  /* 0x0000003a3b21723e */ /* 0x000fe400048070ff */
[----:B------:R-:W-:Y:S01]  /*3390*/  F2FP.SATFINITE.E4M3.F32.PACK_AB_MERGE_C R62, R63, R62, RZ ;  /* 0x0000003e3f3e723e */ /* 0x000fe200048070ff */
[----:B------:R-:W-:Y:S01]  /*33a0*/  STS.U8 [R122+UR11+0x5500], R149 ;  /* 0x005500957a007988 */ /* 0x000fe2000800000b */
[----:B----4-:R-:W-:-:S03]  /*33b0*/  F2FP.SATFINITE.E4M3.F32.PACK_AB_MERGE_C R66, R67, R66, RZ ;  /* 0x000000424342723e */ /* 0x010fc600048070ff */
[----:B------:R-:W-:Y:S01]  /*33c0*/  STS.U8 [R122+UR11+0x5900], R153 ;  /* 0x005900997a007988 */ /* 0x000fe2000800000b */
[----:B------:R-:W-:-:S03]  /*33d0*/  F2FP.SATFINITE.E4M3.F32.PACK_AB_MERGE_C R21, R7, R6, R24 ;  /* 0x000000060715723e */ /* 0x000fc60004807018 */
[----:B------:R-:W-:Y:S01]  /*33e0*/  STS.U8 [R122+UR11+0x5d00], R157 ;  /* 0x005d009d7a007988 */ /* 0x000fe2000800000b */
[----:B------:R-:W-:Y:S02]  /*33f0*/  F2FP.SATFINITE.E4M3.F32.PACK_AB_MERGE_C R20, R5, R4, R20 ;  /* 0x000000040514723e */ /* 0x000fe40004807014 */
[----:B------:R-:W-:Y:S01]  /*3400*/  F2FP.SATFINITE.E4M3.F32.PACK_AB_MERGE_C R22, R9, R8, R161 ;  /* 0x000000080916723e */ /* 0x000fe200048070a1 */
[----:B------:R-:W-:Y:S01]  /*3410*/  STS.U8 [R123+UR11+0x5200], R148 ;  /* 0x005200947b007988 */ /* 0x000fe2000800000b */
[----:B------:R-:W-:Y:S02]  /*3420*/  F2FP.SATFINITE.E4M3.F32.PACK_AB_MERGE_C R23, R11, R10, R163 ;  /* 0x0000000a0b17723e */ /* 0x000fe400048070a3 */
[----:B------:R-:W-:Y:S01]  /*3430*/  F2FP.SATFINITE.E4M3.F32.PACK_AB_MERGE_C R29, R30, R29, R32 ;  /* 0x0000001d1e1d723e */ /* 0x000fe20004807020 */
[----:B------:R-:W-:Y:S01]  /*3440*/  STS.U8 [R123+UR11+0x5600], R152 ;  /* 0x005600987b007988 */ /* 0x000fe2000800000b */
[----:B------:R-:W-:-:S03]  /*3450*/  F2FP.SATFINITE.E4M3.F32.PACK_AB_MERGE_C R25, R14, R25, R164 ;  /* 0x000000190e19723e */ /* 0x000fc600048070a4 */
[----:B------:R-:W-:Y:S01]  /*3460*/  STS.U8 [R123+UR11+0x5a00], R156 ;  /* 0x005a009c7b007988 */ /* 0x000fe2000800000b */
[----:B------:R-:W-:-:S03]  /*3470*/  F2FP.SATFINITE.E4M3.F32.PACK_AB_MERGE_C R24, R13, R12, R36 ;  /* 0x0000000c0d18723e */ /* 0x000fc60004807024 */
[----:B------:R-:W-:Y:S01]  /*3480*/  STS.U8 [R123+UR11+0x5e00], R160 ;  /* 0x005e00a07b007988 */ /* 0x000fe2000800000b */
[----:B------:R-:W-:Y:S02]  /*3490*/  F2FP.SATFINITE.E4M3.F32.PACK_AB_MERGE_C R26, R15, R26, R41 ;  /* 0x0000001a0f1a723e */ /* 0x000fe40004807029 */
[----:B------:R-:W-:Y:S01]  /*34a0*/  F2FP.SATFINITE.E4M3.F32.PACK_AB_MERGE_C R27, R16, R27, R43 ;  /* 0x0000001b101b723e */ /* 0x000fe2000480702b */
[----:B------:R0:W-:Y:S01]  /*34b0*/  STS.U8 [R124+UR11+0x5300], R143 ;  /* 0x0053008f7c007988 */ /* 0x0001e2000800000b */
[----:B------:R-:W-:Y:S02]  /*34c0*/  F2FP.SATFINITE.E4M3.F32.PACK_AB_MERGE_C R30, R34, R31, R40 ;  /* 0x0000001f221e723e */ /* 0x000fe40004807028 */
[----:B------:R-:W-:Y:S02]  /*34d0*/  F2FP.SATFINITE.E4M3.F32.PACK_AB_MERGE_C R28, R17, R28, R44 ;  /* 0x0000001c111c723e */ /* 0x000fe4000480702c */
[----:B------:R-:W-:Y:S02]  /*34e0*/  F2FP.SATFINITE.E4M3.F32.PACK_AB_MERGE_C R31, R38, R35, R50 ;  /* 0x00000023261f723e */ /* 0x000fe40004807032 */
[----:B-1----:R-:W-:-:S02]  /*34f0*/  LOP3.LUT R142, R144, 0x20, RZ, 0x3c, !PT ;  /* 0x00000020908e7812 */ /* 0x002fc400078e3cff */
[----:B0-----:R-:W-:Y:S01]  /*3500*/  LOP3.LUT R143, R144, 0x10, RZ, 0x3c, !PT ;  /* 0x00000010908f7812 */ /* 0x001fe200078e3cff */
[----:B------:R-:W-:Y:S01]  /*3510*/  FADD R67, R67, R18 ;  /* 0x0000001243437221 */ /* 0x000fe20000000000 */
[----:B------:R-:W-:Y:S01]  /*3520*/  F2FP.SATFINITE.E4M3.F32.PACK_AB_MERGE_C R33, R57, R56, R33 ;  /* 0x000000383921723e */ /* 0x000fe20004807021 */
[----:B------:R0:W-:Y:S01]  /*3530*/  STS.U8 [R124+UR11+0x5700], R151 ;  /* 0x005700977c007988 */ /* 0x0001e2000800000b */
[----:B------:R-:W-:Y:S02]  /*3540*/  F2FP.SATFINITE.E4M3.F32.PACK_AB_MERGE_C R32, R42, R39, R54 ;  /* 0x000000272a20723e */ /* 0x000fe40004807036 */
[----:B------:R-:W-:Y:S01]  /*3550*/  F2FP.SATFINITE.E4M3.F32.PACK_AB_MERGE_C R34, R61, R60, R62 ;  /* 0x0000003c3d22723e */ /* 0x000fe2000480703e */
[----:B------:R0:W-:Y:S01]  /*3560*/  STS.U8 [R124+UR11+0x5b00], R155 ;  /* 0x005b009b7c007988 */ /* 0x0001e2000800000b */
[----:B------:R-:W-:Y:S02]  /*3570*/  F2FP.SATFINITE.E4M3.F32.PACK_AB_MERGE_C R35, R65, R64, R66 ;  /* 0x000000404123723e */ /* 0x000fe40004807042 */
[----:B------:R-:W-:Y:S01]  /*3580*/  LOP3.LUT R141, R144, 0x30, RZ, 0x3c, !PT ;  /* 0x00000030908d7812 */ /* 0x000fe200078e3cff */
[----:B------:R0:W-:Y:S04]  /*3590*/  STS.U8 [R124+UR11+0x5f00], R159 ;  /* 0x005f009f7c007988 */ /* 0x0001e8000800000b */
[----:B------:R0:W-:Y:S01]  /*35a0*/  STS.128 [R144+UR11], R20 ;  /* 0x0000001490007988 */ /* 0x0001e20008000c0b */
[----:B------:R-:W-:-:S03]  /*35b0*/  UIADD3 UR14, UPT, UPT, UR16, -0x80, URZ ;  /* 0xffffff80100e7890 */ /* 0x000fc6000fffe0ff */
[----:B------:R0:W-:Y:S04]  /*35c0*/  STS.128 [R143+UR11], R24 ;  /* 0x000000188f007988 */ /* 0x0001e80008000c0b */
[----:B------:R0:W-:Y:S04]  /*35d0*/  STS.128 [R142+UR11], R28 ;  /* 0x0000001c8e007988 */ /* 0x0001e80008000c0b */
[----:B------:R0:W-:Y:S01]  /*35e0*/  STS.128 [R141+UR11], R32 ;  /* 0x000000208d007988 */ /* 0x0001e20008000c0b */
[----:B------:R-:W1:Y:S03]  /*35f0*/  LDTM.x16 R4, tmem[UR29] ;  /* 0x0000001d000479ee */ /* 0x000e660008240000 */
[----:B------:R0:W2:Y:S01]  /*3600*/  SHFL.BFLY PT, R36, R67, 0x10, 0x1f ;  /* 0x0e001f0043247f89 */ /* 0x0000a200000e0000 */
[----:B------:R-:W-:Y:S01]  /*3610*/  NOP ;  /* 0x0000000000007918 */ /* 0x000fe20000000000 */
[----:B------:R-:W-:Y:S05]  /*3620*/  @!P2 BRA `(.L_x_9) ;  /* 0x000000000044a947 */ /* 0x000fea0003800000 */
[C---:B-1----:R-:W-:Y:S01]  /*3630*/  FMUL R4, R37.reuse, R4 ;  /* 0x0000000425047220 */ /* 0x042fe20000400000 */
[C---:B------:R-:W-:Y:S01]  /*3640*/  FMUL R5, R37.reuse, R5 ;  /* 0x0000000525057220 */ /* 0x040fe20000400000 */
        /* <DEDUP_REMOVED lines=13> */
[----:B------:R-:W-:-:S04]  /*3720*/  FMUL R19, R37, R19 ;  /* 0x0000001325137220 */ /* 0x000fc80000400000 */
[----:B------:R3:W-:Y:S03]  /*3730*/  STTM.x16 tmem[UR29], R4 ;  /* 0x00000004000079ed */ /* 0x0007e6000824001d */
.L_x_9:
[----:B-1----:R-:W1:Y:S02]  /*3740*/  FENCE.VIEW.ASYNC.T ;  /* 0x00000000000073c6 */ /* 0x002e640000000200 */
[----:B-1----:R-:W-:Y:S01]  /*3750*/  BAR.SYNC.DEFER_BLOCKING 0x0 ;  /* 0x0000000000007b1d */ /* 0x002fe20000010000 */
[----:B--2---:R-:W-:Y:S01]  /*3760*/  FADD R36, R67, R36 ;  /* 0x0000002443247221 */ /* 0x004fe20000000000 */
[----:B------:R-:W-:Y:S01]  /*3770*/  UISETP.GE.AND UP1, UPT, UR14, 0x1, UPT ;  /* 0x000000010e00788c */ /* 0x000fe2000bf26270 */
[----:B------:R-:W-:Y:S02]  /*3780*/  LOP3.LUT R166, R68, 0xff, RZ, 0xc0, !PT ;  /* 0x000000ff44a67812 */ /* 0x000fe400078ec0ff */
[----:B------:R-:W-:Y:S01]  /*3790*/  FADD R36, R147, R36 ;  /* 0x0000002493247221 */ /* 0x000fe20000000000 */
[----:B------:R1:W-:Y:S06]  /*37a0*/  MEMBAR.ALL.CTA ;  /* 0x0000000000007992 */ /* 0x0003ec0000008000 */
[----:B-1----:R-:W1:Y:S02]  /*37b0*/  FENCE.VIEW.ASYNC.S ;  /* 0x00000000000073c6 */ /* 0x002e640000000000 */
[----:B-1----:R-:W-:Y:S06]  /*37c0*/  BAR.SYNC.DEFER_BLOCKING 0x0 ;  /* 0x0000000000007b1d */ /* 0x002fec0000010000 */
[----:B------:R-:W-:Y:S05]  /*37d0*/  @!P3 BRA `(.L_x_10) ;  /* 0x000000000084b947 */ /* 0x000fea0003800000 */
[----:B------:R-:W-:Y:S02]  /*37e0*/  UIADD3 UR4, UPT, UPT, UR11, 0x5000, URZ ;  /* 0x000050000b047890 */ /* 0x000fe4000fffe0ff */
[----:B------:R-:W-:Y:S02]  /*37f0*/  USHF.R.U32.HI UR8, URZ, 0x4, UR11 ;  /* 0x00000004ff087899 */ /* 0x000fe4000801160b */
[----:B------:R-:W-:Y:S02]  /*3800*/  USHF.R.U32.HI UR4, URZ, 0x4, UR4 ;  /* 0x00000004ff047899 */ /* 0x000fe40008011604 */
[----:B------:R-:W-:Y:S02]  /*3810*/  USGXT.U32 UR8, UR8, 0xe ;  /* 0x0000000e0808789a */ /* 0x000fe40008000000 */
[----:B------:R-:W-:Y:S02]  /*3820*/  USGXT.U32 UR16, UR4, 0xe ;  /* 0x0000000e0410789a */ /* 0x000fe40008000000 */
[----:B------:R-:W-:-:S02]  /*3830*/  UIADD3 UR34, UP2, UPT, UR8, 0x2, URZ ;  /* 0x0000000208227890 */ /* 0x000fc4000ff5e0ff */
[----:B------:R-:W-:Y:S01]  /*3840*/  UIADD3 UR36, UP3, UPT, UR16, 0x2, URZ ;  /* 0x0000000210247890 */ /* 0x000fe2000ff7e0ff */
[----:B------:R-:W-:Y:S01]  /*3850*/  UMOV UR4, URZ ;  /* 0x000000ff00047c82 */ /* 0x000fe20008000000 */
[----:B------:R-:W-:Y:S01]  /*3860*/  UMOV UR38, 0x0 ;  /* 0x0000000000267882 */ /* 0x000fe20000000000 */
[----:B------:R-:W-:Y:S02]  /*3870*/  UIADD3.X UR35, UPT, UPT, UR4, 0x40004040, URZ, UP2, !UPT ;  /* 0x4000404004237890 */ /* 0x000fe400097fe4ff */
[----:B------:R-:W-:Y:S02]  /*3880*/  UIADD3.X UR37, UPT, UPT, UR4, 0x40004040, URZ, UP3, !UPT ;  /* 0x4000404004257890 */ /* 0x000fe40009ffe4ff */
[----:B------:R-:W-:Y:S02]  /*3890*/  UIADD3.64 UR20, UPT, UPT, UR34, 0x2, URZ ;  /* 0x0000000222147897 */ /* 0x000fe4000fffe0ff */
[----:B------:R-:W-:Y:S02]  /*38a0*/  UIADD3.64 UR24, UPT, UPT, UR36, 0x2, URZ ;  /* 0x0000000224187897 */ /* 0x000fe4000fffe0ff */
[----:B------:R-:W-:-:S02]  /*38b0*/  UIADD3.64 UR26, UPT, UPT, UR34, 0x4, URZ ;  /* 0x00000004221a7897 */ /* 0x000fc4000fffe0ff */
[----:B------:R-:W-:Y:S01]  /*38c0*/  UIADD3.64 UR32, UPT, UPT, UR36, 0x4, URZ ;  /* 0x0000000424207897 */ /* 0x000fe2000fffe0ff */
[----:B------:R-:W-:Y:S01]  /*38d0*/  UMOV UR39, 0x8080010 ;  /* 0x0808001000277882 */ /* 0x000fe20000000000 */
[----:B------:R-:W-:Y:S01]  /*38e0*/  UMOV UR9, 0x40004040 ;  /* 0x4000404000097882 */ /* 0x000fe20000000000 */
[----:B------:R-:W-:Y:S01]  /*38f0*/  UMOV UR17, 0x40004040 ;  /* 0x4000404000117882 */ /* 0x000fe20000000000 */
[----:B------:R-:W-:Y:S01]  /*3900*/  UMOV UR40, 0x0 ;  /* 0x0000000000287882 */ /* 0x000fe20000000000 */
[----:B------:R-:W-:Y:S01]  /*3910*/  UMOV UR41, 0x8080010 ;  /* 0x0808001000297882 */ /* 0x000fe20000000000 */
[----:B------:R-:W-:Y:S01]  /*3920*/  UMOV UR42, 0x0 ;  /* 0x00000000002a7882 */ /* 0x000fe20000000000 */
[----:B------:R-:W-:Y:S01]  /*3930*/  UMOV UR43, 0x8080010 ;  /* 0x08080010002b7882 */ /* 0x000fe20000000000 */
[----:B------:R-:W-:Y:S01]  /*3940*/  UMOV UR4, UR12 ;  /* 0x0000000c00047c82 */ /* 0x000fe20008000000 */
[----:B------:R-:W-:Y:S01]  /*3950*/  UMOV UR5, URZ ;  /* 0x000000ff00057c82 */ /* 0x000fe20008000000 */
[----:B------:R1:W-:Y:S01]  /*3960*/  UTCQMMA gdesc[UR8], gdesc[UR16], tmem[UR7], tmem[UR38], idesc[UR39], UPT ;  /* 0x00ff2610080075ea */ /* 0x0003e2000b800307 */
[----:B------:R-:W-:Y:S01]  /*3970*/  UMOV UR44, 0x0 ;  /* 0x00000000002c7882 */ /* 0x000fe20000000000 */
[----:B------:R-:W-:Y:S01]  /*3980*/  UMOV UR45, 0x8080010 ;  /* 0x08080010002d7882 */ /* 0x000fe20000000000 */
[----:B------:R1:W-:Y:S01]  /*3990*/  UTCQMMA gdesc[UR34], gdesc[UR36], tmem[UR7], tmem[UR40], idesc[UR41], UPT ;  /* 0x00ff2824220075ea */ /* 0x0003e2000b800307 */
[----:B------:R-:W-:Y:S01]  /*39a0*/  UMOV UR4, UR4 ;  /* 0x0000000400047c82 */ /* 0x000fe20008000000 */
[----:B------:R1:W-:Y:S01]  /*39b0*/  UTCQMMA gdesc[UR20], gdesc[UR24], tmem[UR7], tmem[UR42], idesc[UR43], UPT ;  /* 0x00ff2a18140075ea */ /* 0x0003e2000b800307 */
[----:B------:R1:W-:Y:S01]  /*39c0*/  UTCQMMA gdesc[UR26], gdesc[UR32], tmem[UR7], tmem[UR44], idesc[UR45], UPT ;  /* 0x00ff2c201a0075ea */ /* 0x0003e2000b800307 */
[----:B------:R1:W-:Y:S01]  /*39d0*/  UTCBAR [UR4], URZ ;  /* 0x000000ff040073e9 */ /* 0x0003e200080000ff */
[----:B------:R-:W-:Y:S01]  /*39e0*/  NOP ;  /* 0x0000000000007918 */ /* 0x000fe20000000000 */
.L_x_10:
[----:B------:R-:W-:Y:S01]  /*39f0*/  FSEL R146, R146, -INF , P2 ;  /* 0xff80000092927808 */ /* 0x000fe20001000000 */
[----:B-1----:R-:W-:Y:S01]  /*3a00*/  UMOV UR4, URZ ;  /* 0x000000ff00047c82 */ /* 0x002fe20008000000 */
[----:B------:R-:W-:Y:S01]  /*3a10*/  FSEL R147, R36, 1, P2 ;  /* 0x3f80000024937808 */ /* 0x000fe20001000000 */
[----:B------:R-:W-:Y:S06]  /*3a20*/  BRA.U !UP1, `(.L_x_11) ;  /* 0x0000002909387547 */ /* 0x000fec000b800000 */
[----:B------:R-:W-:Y:S01]  /*3a30*/  USHF.R.U32.HI UR24, URZ, 0x4, UR6 ;  /* 0x00000004ff187899 */ /* 0x000fe20008011606 */
[----:B------:R-:W-:Y:S01]  /*3a40*/  SHF.L.U32 R148, R145, 0x7, RZ ;  /* 0x0000000791947819 */ /* 0x000fe200000006ff */
[----:B------:R-:W-:Y:S01]  /*3a50*/  UIADD3 UR6, UPT, UPT, UR11, 0x7000, URZ ;  /* 0x000070000b067890 */ /* 0x000fe2000fffe0ff */
[----:B------:R-:W-:Y:S01]  /*3a60*/  HFMA2 R163, -RZ, RZ, 0, 0 ;  /* 0x00000000ffa37431 */ /* 0x000fe200000001ff */
[----:B------:R-:W-:Y:S01]  /*3a70*/  USHF.R.U32.HI UR31, URZ, 0x4, UR11 ;  /* 0x00000004ff1f7899 */ /* 0x000fe2000801160b */
[----:B------:R-:W-:Y:S01]  /*3a80*/  MOV R165, R146 ;  /* 0x0000009200a57202 */ /* 0x000fe20000000f00 */
[----:B------:R-:W-:Y:S01]  /*3a90*/  USHF.R.U32.HI UR6, URZ, 0x4, UR6 ;  /* 0x00000004ff067899 */ /* 0x000fe20008011606 */
[----:B------:R-:W-:Y:S01]  /*3aa0*/  MOV R145, R148 ;  /* 0x0000009400917202 */ /* 0x000fe20000000f00 */
[----:B------:R-:W-:Y:S02]  /*3ab0*/  USGXT.U32 UR31, UR31, 0xe ;  /* 0x0000000e1f1f789a */ /* 0x000fe40008000000 */
[----:B------:R-:W-:-:S02]  /*3ac0*/  USGXT.U32 UR25, UR6, 0xe ;  /* 0x0000000e0619789a */ /* 0x000fc40008000000 */
[----:B------:R-:W-:Y:S02]  /*3ad0*/  UIADD3 UR34, UP3, UPT, UR31, 0x2, URZ ;  /* 0x000000021f227890 */ /* 0x000fe4000ff7e0ff */
[----:B------:R-:W-:Y:S02]  /*3ae0*/  UIADD3 UR32, UP2, UPT, UR25, 0x2, URZ ;  /* 0x0000000219207890 */ /* 0x000fe4000ff5e0ff */
[----:B------:R-:W-:Y:S02]  /*3af0*/  UIADD3 UR8, UPT, UPT, UR11, 0x4000, URZ ;  /* 0x000040000b087890 */ /* 0x000fe4000fffe0ff */
[----:B------:R-:W-:Y:S01]  /*3b00*/  USHF.L.U32 UR15, UR15, 0x7, URZ ;  /* 0x000000070f0f7899 */ /* 0x000fe200080006ff */
[----:B------:R-:W-:Y:S01]  /*3b10*/  UMOV UR5, URZ ;  /* 0x000000ff00057c82 */ /* 0x000fe20008000000 */
[----:B------:R-:W-:Y:S01]  /*3b20*/  UMOV UR4, URZ ;  /* 0x000000ff00047c82 */ /* 0x000fe20008000000 */
[----:B------:R-:W-:Y:S02]  /*3b30*/  UIADD3.X UR35, UPT, UPT, UR5, 0x40004040, URZ, UP3, !UPT ;  /* 0x4000404005237890 */ /* 0x000fe40009ffe4ff */
[----:B------:R-:W-:-:S02]  /*3b40*/  UIADD3.X UR33, UPT, UPT, UR4, 0x40004040, URZ, UP2, !UPT ;  /* 0x4000404004217890 */ /* 0x000fc400097fe4ff */
[----:B------:R-:W-:Y:S02]  /*3b50*/  USHF.R.U32.HI UR8, URZ, 0x4, UR8 ;  /* 0x00000004ff087899 */ /* 0x000fe40008011608 */
[----:B------:R-:W-:Y:S02]  /*3b60*/  UIADD3 UR36, UP3, UPT, UR34, 0x2, URZ ;  /* 0x0000000222247890 */ /* 0x000fe4000ff7e0ff */
[----:B------:R-:W-:Y:S02]  /*3b70*/  UIADD3 UR38, UP2, UPT, UR34, 0x4, URZ ;  /* 0x0000000422267890 */ /* 0x000fe4000ff5e0ff */
[----:B------:R-:W-:Y:S01]  /*3b80*/  UISETP.NE.U32.AND UP1, UPT, UR18, URZ, UPT ;  /* 0x000000ff1200728c */ /* 0x000fe2000bf25070 */
[----:B------:R-:W1:Y:S01]  /*3b90*/  LDCU UR44, c[0x0][0x3a8] ;  /* 0x00007500ff2c77ac */ /* 0x000e620008000800 */
[----:B------:R-:W-:Y:S02]  /*3ba0*/  USGXT.U32 UR24, UR24, 0xe ;  /* 0x0000000e1818789a */ /* 0x000fe40008000000 */
[----:B------:R-:W-:-:S02]  /*3bb0*/  USGXT.U32 UR28, UR8, 0xe ;  /* 0x0000000e081c789a */ /* 0x000fc40008000000 */
[----:B------:R-:W-:Y:S02]  /*3bc0*/  UIADD3.X UR37, UPT, UPT, UR35, URZ, URZ, UP3, !UPT ;  /* 0x000000ff23257290 */ /* 0x000fe40009ffe4ff */
[----:B------:R-:W-:Y:S02]  /*3bd0*/  UIADD3.X UR39, UPT, UPT, UR35, URZ, URZ, UP2, !UPT ;  /* 0x000000ff23277290 */ /* 0x000fe400097fe4ff */
[----:B------:R-:W-:Y:S02]  /*3be0*/  UIADD3.64 UR40, UPT, UPT, UR32, 0x2, URZ ;  /* 0x0000000220287897 */ /* 0x000fe4000fffe0ff */
[----:B------:R-:W-:Y:S01]  /*3bf0*/  UIADD3.64 UR42, UPT, UPT, UR32, 0x4, URZ ;  /* 0x00000004202a7897 */ /* 0x000fe2000fffe0ff */
[----:B------:R-:W-:Y:S01]  /*3c00*/  UMOV UR26, 0x1 ;  /* 0x00000001001a7882 */ /* 0x000fe20000000000 */
[----:B------:R-:W-:Y:S01]  /*3c10*/  UMOV UR6, URZ ;  /* 0x000000ff00067c82 */ /* 0x000fe20008000000 */
[----:B------:R-:W-:-:S09]  /*3c20*/  UMOV UR27, UR15 ;  /* 0x0000000f001b7c82 */ /* 0x000fd20008000000 */
.L_x_16:
[----:B-1-3--:R-:W-:Y:S02]  /*3c30*/  SHF.R.S32.HI R19, RZ, 0x1f, R145 ;  /* 0x0000001fff137819 */ /* 0x00afe40000011491 */
[C---:B------:R-:W-:Y:S02]  /*3c40*/  IADD3 R4, P2, PT, R145.reuse, R136, RZ ;  /* 0x0000008891047210 */ /* 0x040fe40007f5e0ff */
[----:B------:R-:W-:Y:S02]  /*3c50*/  IADD3 R6, P3, PT, R145, R134, RZ ;  /* 0x0000008691067210 */ /* 0x000fe40007f7e0ff */
[----:B------:R-:W-:Y:S02]  /*3c60*/  IADD3.X R5, PT, PT, R19, R137, RZ, P2, !PT ;  /* 0x0000008913057210 */ /* 0x000fe400017fe4ff */
[----:B------:R-:W-:Y:S02]  /*3c70*/  IADD3 R8, P2, PT, R145, R132, RZ ;  /* 0x0000008491087210 */ /* 0x000fe40007f5e0ff */
[C---:B------:R-:W-:Y:S01]  /*3c80*/  IADD3.X R7, PT, PT, R19.reuse, R135, RZ, P3, !PT ;  /* 0x0000008713077210 */ /* 0x040fe20001ffe4ff */
[----:B------:R2:W3:Y:S01]  /*3c90*/  LDG.E.U8 R18, desc[UR22][R4.64] ;  /* 0x0000001604127981 */ /* 0x0004e2000c1e1100 */
[----:B------:R-:W-:-:S02]  /*3ca0*/  IADD3.X R9, PT, PT, R19, R133, RZ, P2, !PT ;  /* 0x0000008513097210 */ /* 0x000fc400017fe4ff */
[C---:B------:R-:W-:Y:S01]  /*3cb0*/  IADD3 R10, P3, PT, R145.reuse, R130, RZ ;  /* 0x00000082910a7210 */ /* 0x040fe20007f7e0ff */
[----:B0-----:R0:W4:Y:S01]  /*3cc0*/  LDG.E.U8 R20, desc[UR22][R6.64] ;  /* 0x0000001606147981 */ /* 0x001122000c1e1100 */
[----:B------:R-:W-:Y:S02]  /*3cd0*/  IADD3 R12, P2, PT, R145, R128, RZ ;  /* 0x00000080910c7210 */ /* 0x000fe40007f5e0ff */
[C---:B------:R-:W-:Y:S01]  /*3ce0*/  IADD3.X R11, PT, PT, R19.reuse, R131, RZ, P3, !PT ;  /* 0x00000083130b7210 */ /* 0x040fe20001ffe4ff */
[----:B------:R5:W4:Y:S01]  /*3cf0*/  LDG.E.U8 R22, desc[UR22][R8.64] ;  /* 0x0000001608167981 */ /* 0x000b22000c1e1100 */
[----:B------:R-:W-:Y:S02]  /*3d00*/  IADD3.X R13, PT, PT, R19, R129, RZ, P2, !PT ;  /* 0x00000081130d7210 */ /* 0x000fe400017fe4ff */
[C---:B------:R-:W-:Y:S01]  /*3d10*/  IADD3 R14, P3, PT, R145.reuse, R126, RZ ;  /* 0x0000007e910e7210 */ /* 0x040fe20007f7e0ff */
[----:B------:R1:W4:Y:S01]  /*3d20*/  LDG.E.U8 R24, desc[UR22][R10.64] ;  /* 0x000000160a187981 */ /* 0x000322000c1e1100 */
[----:B------:R-:W-:-:S02]  /*3d30*/  IADD3 R16, P2, PT, R145, R120, RZ ;  /* 0x0000007891107210 */ /* 0x000fc40007f5e0ff */
[C---:B------:R-:W-:Y:S01]  /*3d40*/  IADD3.X R15, PT, PT, R19.reuse, R127, RZ, P3, !PT ;  /* 0x0000007f130f7210 */ /* 0x040fe20001ffe4ff */
[----:B------:R1:W4:Y:S01]  /*3d50*/  LDG.E.U8 R26, desc[UR22][R12.64] ;  /* 0x000000160c1a7981 */ /* 0x000322000c1e1100 */
[----:B------:R-:W-:Y:S02]  /*3d60*/  IADD3.X R17, PT, PT, R19, R121, RZ, P2, !PT ;  /* 0x0000007913117210 */ /* 0x000fe400017fe4ff */
[C---:B--2---:R-:W-:Y:S01]  /*3d70*/  IADD3 R4, P3, PT, R145.reuse, R70, RZ ;  /* 0x0000004691047210 */ /* 0x044fe20007f7e0ff */
[----:B------:R2:W4:Y:S01]  /*3d80*/  LDG.E.U8 R28, desc[UR22][R14.64] ;  /* 0x000000160e1c7981 */ /* 0x000522000c1e1100 */
[----:B0-----:R-:W-:Y:S02]  /*3d90*/  IADD3 R6, P2, PT, R145, R72, RZ ;  /* 0x0000004891067210 */ /* 0x001fe40007f5e0ff */
[C---:B------:R-:W-:Y:S01]  /*3da0*/  IADD3.X R5, PT, PT, R19.reuse, R71, RZ, P3, !PT ;  /* 0x0000004713057210 */ /* 0x040fe20001ffe4ff */
[----:B------:R0:W4:Y:S01]  /*3db0*/  LDG.E.U8 R30, desc[UR22][R16.64] ;  /* 0x00000016101e7981 */ /* 0x000122000c1e1100 */
[----:B------:R-:W-:-:S02]  /*3dc0*/  IADD3.X R7, PT, PT, R19, R73, RZ, P2, !PT ;  /* 0x0000004913077210 */ /* 0x000fc400017fe4ff */
[C---:B-----5:R-:W-:Y:S01]  /*3dd0*/  IADD3 R8, P3, PT, R145.reuse, R74, RZ ;  /* 0x0000004a91087210 */ /* 0x060fe20007f7e0ff */
[----:B------:R5:W4:Y:S01]  /*3de0*/  LDG.E.U8 R32, desc[UR22][R4.64] ;  /* 0x0000001604207981 */ /* 0x000b22000c1e1100 */
[----:B-1----:R-:W-:Y:S02]  /*3df0*/  IADD3 R10, P2, PT, R145, R76, RZ ;  /* 0x0000004c910a7210 */ /* 0x002fe40007f5e0ff */
[C---:B------:R-:W-:Y:S01]  /*3e00*/  IADD3.X R9, PT, PT, R19.reuse, R75, RZ, P3, !PT ;  /* 0x0000004b13097210 */ /* 0x040fe20001ffe4ff */
[----:B------:R1:W4:Y:S01]  /*3e10*/  LDG.E.U8 R34, desc[UR22][R6.64] ;  /* 0x0000001606227981 */ /* 0x000322000c1e1100 */
[----:B------:R-:W-:Y:S02]  /*3e20*/  IADD3.X R11, PT, PT, R19, R77, RZ, P2, !PT ;  /* 0x0000004d130b7210 */ /* 0x000fe400017fe4ff */
[C---:B------:R-:W-:Y:S01]  /*3e30*/  IADD3 R12, P3, PT, R145.reuse, R78, RZ ;  /* 0x0000004e910c7210 */ /* 0x040fe20007f7e0ff */
[----:B------:R-:W4:Y:S01]  /*3e40*/  LDG.E.U8 R8, desc[UR22][R8.64] ;  /* 0x0000001608087981 */ /* 0x000f22000c1e1100 */
[----:B--2---:R-:W-:-:S02]  /*3e50*/  IADD3 R14, P2, PT, R145, R80, RZ ;  /* 0x00000050910e7210 */ /* 0x004fc40007f5e0ff */
[C---:B------:R-:W-:Y:S01]  /*3e60*/  IADD3.X R13, PT, PT, R19.reuse, R79, RZ, P3, !PT ;  /* 0x0000004f130d7210 */ /* 0x040fe20001ffe4ff */
[----:B------:R-:W2:Y:S01]  /*3e70*/  LDG.E.U8 R10, desc[UR22][R10.64] ;  /* 0x000000160a0a7981 */ /* 0x000ea2000c1e1100 */
[----:B------:R-:W-:Y:S02]  /*3e80*/  IADD3.X R15, PT, PT, R19, R81, RZ, P2, !PT ;  /* 0x00000051130f7210 */ /* 0x000fe400017fe4ff */
[C---:B0-----:R-:W-:Y:S01]  /*3e90*/  IADD3 R16, P3, PT, R145.reuse, R82, RZ ;  /* 0x0000005291107210 */ /* 0x041fe20007f7e0ff */
[----:B------:R-:W2:Y:S01]  /*3ea0*/  LDG.E.U8 R12, desc[UR22][R12.64] ;  /* 0x000000160c0c7981 */ /* 0x000ea2000c1e1100 */
[C---:B-----5:R-:W-:Y:S02]  /*3eb0*/  IADD3 R4, P4, PT, R145.reuse, R84, RZ ;  /* 0x0000005491047210 */ /* 0x060fe40007f9e0ff */
[----:B-1----:R-:W-:Y:S01]  /*3ec0*/  IADD3 R6, P2, PT, R145, R86, RZ ;  /* 0x0000005691067210 */ /* 0x002fe20007f5e0ff */
[----:B------:R-:W5:Y:S01]  /*3ed0*/  LDG.E.U8 R14, desc[UR22][R14.64] ;  /* 0x000000160e0e7981 */ /* 0x000f62000c1e1100 */
[----:B------:R-:W-:-:S02]  /*3ee0*/  IADD3.X R17, PT, PT, R19, R83, RZ, P3, !PT ;  /* 0x0000005313117210 */ /* 0x000fc40001ffe4ff */
[C---:B------:R-:W-:Y:S02]  /*3ef0*/  IADD3.X R5, PT, PT, R19.reuse, R85, RZ, P4, !PT ;  /* 0x0000005513057210 */ /* 0x040fe400027fe4ff */
[----:B------:R-:W-:Y:S01]  /*3f00*/  IADD3.X R7, PT, PT, R19, R87, RZ, P2, !PT ;  /* 0x0000005713077210 */ /* 0x000fe200017fe4ff */
[----:B------:R-:W5:Y:S04]  /*3f10*/  LDG.E.U8 R16, desc[UR22][R16.64] ;  /* 0x0000001610107981 */ /* 0x000f68000c1e1100 */
[----:B------:R-:W5:Y:S04]  /*3f20*/  LDG.E.U8 R4, desc[UR22][R4.64] ;  /* 0x0000001604047981 */ /* 0x000f68000c1e1100 */
[----:B------:R-:W5:Y:S01]  /*3f30*/  LDG.E.U8 R6, desc[UR22][R6.64] ;  /* 0x0000001606067981 */ /* 0x000f62000c1e1100 */
[----:B------:R-:W-:-:S02]  /*3f40*/  UMOV UR8, 0x1 ;  /* 0x0000000100087882 */ /* 0x000fc40000000000 */
[----:B------:R-:W-:-:S04]  /*3f50*/  @!UP0 UIADD3 UR8, UPT, UPT, -UR8, 0x100000, URZ ;  /* 0x0010000008088890 */ /* 0x000fc8000fffe1ff */
[----:B------:R-:W-:Y:S02]  /*3f60*/  @!UP0 USHF.L.U32 UR9, UR8, 0xb, URZ ;  /* 0x0000000b08098899 */ /* 0x000fe400080006ff */
[----:B------:R-:W-:Y:S01]  /*3f70*/  @!UP0 USHF.L.U32 UR8, UR8, 0x1, URZ ;  /* 0x0000000108088899 */ /* 0x000fe200080006ff */
[----:B------:R-:W-:Y:S01]  /*3f80*/  VOTEU.ALL UP2, P1 ;  /* 0x0000000000ff7886 */ /* 0x000fe20000840000 */
        /* <DEDUP_REMOVED lines=10> */
[----:B--2---:R0:W-:Y:S04]  /*4030*/  STS.U8 [R69+UR11+0x6a00], R10 ;  /* 0x006a000a45007988 */ /* 0x0041e8000800000b */
[----:B------:R0:W-:Y:S04]  /*4040*/  STS.U8 [R69+UR11+0x6b00], R12 ;  /* 0x006b000c45007988 */ /* 0x0001e8000800000b */
[----:B-----5:R0:W-:Y:S04]  /*4050*/  STS.U8 [R69+UR11+0x6c00], R14 ;  /* 0x006c000e45007988 */ /* 0x0201e8000800000b */
[----:B------:R0:W-:Y:S04]  /*4060*/  STS.U8 [R69+UR11+0x6d00], R16 ;  /* 0x006d001045007988 */ /* 0x0001e8000800000b */
[----:B------:R0:W-:Y:S04]  /*4070*/  STS.U8 [R69+UR11+0x6e00], R4 ;  /* 0x006e000445007988 */ /* 0x0001e8000800000b */
[----:B------:R0:W-:Y:S01]  /*4080*/  STS.U8 [R69+UR11+0x6f00], R6 ;  /* 0x006f000645007988 */ /* 0x0001e2000800000b */
[----:B------:R1:W-:Y:S06]  /*4090*/  MEMBAR.ALL.CTA ;  /* 0x0000000000007992 */ /* 0x0003ec0000008000 */
[----:B-1----:R-:W-:Y:S04]  /*40a0*/  FENCE.VIEW.ASYNC.S ;  /* 0x00000000000073c6 */ /* 0x002fe80000000000 */
[----:B------:R-:W1:Y:S02]  /*40b0*/  FENCE.VIEW.ASYNC.S ;  /* 0x00000000000073c6 */ /* 0x000e640000000000 */
[----:B-1----:R0:W1:Y:S02]  /*40c0*/  @!UP2 SYNCS.EXCH.64 URZ, [UR11+0x8010], UR8 ;  /* 0x008010080bffa5b2 */ /* 0x0020640008000100 */
[----:B-1----:R-:W-:Y:S06]  /*40d0*/  BAR.SYNC.DEFER_BLOCKING 0x0 ;  /* 0x0000000000007b1d */ /* 0x002fec0000010000 */
[----:B0-----:R-:W-:Y:S05]  /*40e0*/  BRA.U UP1, `(.L_x_12) ;  /* 0x0000000101307547 */ /* 0x001fea000b800000 */
[----:B------:R-:W-:Y:S01]  /*40f0*/  UIADD3 UR8, UPT, UPT, UR11, 0x8010, URZ ;  /* 0x000080100b087890 */ /* 0x000fe2000fffe0ff */
[----:B------:R-:W-:Y:S01]  /*4100*/  UMOV UR9, URZ ;  /* 0x000000ff00097c82 */ /* 0x000fe20008000000 */
[----:B------:R-:W-:Y:S01]  /*4110*/  UMOV UR18, UR28 ;  /* 0x0000001c00127c82 */ /* 0x000fe20008000000 */
[----:B------:R-:W-:Y:S01]  /*4120*/  UMOV UR19, 0x40004040 ;  /* 0x4000404000137882 */ /* 0x000fe20000000000 */
[----:B------:R-:W-:Y:S01]  /*4130*/  UMOV UR16, UR24 ;  /* 0x0000001800107c82 */ /* 0x000fe20008000000 */
[----:B------:R-:W-:Y:S01]  /*4140*/  UMOV UR17, 0xc0004010 ;  /* 0xc000401000117882 */ /* 0x000fe20000000000 */
[----:B------:R-:W-:Y:S01]  /*4150*/  UMOV UR20, 0x0 ;  /* 0x0000000000147882 */ /* 0x000fe20000000000 */
[----:B------:R-:W-:Y:S01]  /*4160*/  UMOV UR21, 0x8208010 ;  /* 0x0820801000157882 */ /* 0x000fe20000000000 */
[----:B------:R-:W-:Y:S01]  /*4170*/  UMOV UR8, UR8 ;  /* 0x0000000800087c82 */ /* 0x000fe20008000000 */
[----:B------:R0:W-:Y:S01]  /*4180*/  UTCQMMA gdesc[UR18], gdesc[UR16], tmem[UR30], tmem[UR20], idesc[UR21], !UPT ;  /* 0x00ff1410120075ea */ /* 0x0001e2000f80031e */
[----:B------:R0:W-:Y:S01]  /*4190*/  UTCBAR [UR8], URZ ;  /* 0x000000ff080073e9 */ /* 0x0001e200080000ff */
[----:B------:R-:W-:-:S02]  /*41a0*/  NOP ;  /* 0x0000000000007918 */ /* 0x000fc40000000000 */
.L_x_12:
[----:B------:R-:W1:Y:S02]  /*41b0*/  SYNCS.PHASECHK.TRANS64.TRYWAIT P2, [UR11+0x8010], RZ ;  /* 0x008010ffff0075a7 */ /* 0x000e64000804110b */
[----:B-1----:R-:W-:Y:S05]  /*41c0*/  @!P2 BRA `(.L_x_13) ;  /* 0x000000340018a947 */ /* 0x002fea0003800000 */
.L_x_22:
[----:B------:R-:W-:Y:S01]  /*41d0*/  BAR.SYNC.DEFER_BLOCKING 0x0 ;  /* 0x0000000000007b1d */ /* 0x000fe20000010000 */
[----:B------:R-:W-:Y:S01]  /*41e0*/  SHF.L.U32 R163, R163, 0x1f, RZ ;  /* 0x0000001fa3a37819 */ /* 0x000fe200000006ff */
[----:B------:R-:W-:-:S04]  /*41f0*/  USHF.R.S32.HI UR4, URZ, 0x1f, UR27 ;  /* 0x0000001fff047899 */ /* 0x000fc8000801141b */
[----:B------:R-:W-:Y:S01]  /*4200*/  LDTM.16dp32bit_t0_t15.x64 R4, tmem[UR13] ;  /* 0x0000000d000479ee */ /* 0x000fe20008b00000 */
[----:B------:R-:W1:Y:S01]  /*4210*/  LDTM.16dp32bit_t16_t31.x64 R4, tmem[UR13+0x40] ;  /* 0x0000400d000479ee */ /* 0x000e620008b20000 */
[----:B------:R-:W2:Y:S01]  /*4220*/  @!P1 SYNCS.CCTL.IV [UR11+0x8010] ;  /* 0x00801000ff0099b1 */ /* 0x000ea2000800000b */
[----:B------:R-:W-:Y:S01]  /*4230*/  NOP ;  /* 0x0000000000007918 */ /* 0x000fe20000000000 */
[----:B-1----:R-:W-:Y:S01]  /*4240*/  FMUL R146, R4, UR44 ;  /* 0x0000002c04927c20 */ /* 0x002fe20008400000 */
[----:B------:R-:W-:Y:S01]  /*4250*/  FMUL R149, R5, UR44 ;  /* 0x0000002c05957c20 */ /* 0x000fe20008400000 */
[----:B------:R-:W-:-:S05]  /*4260*/  FMUL R150, R6, UR44 ;  /* 0x0000002c06967c20 */ /* 0x000fca0008400000 */
[----:B------:R-:W-:Y:S01]  /*4270*/  FMNMX3 R150, R146, R149, R150, !PT ;  /* 0x0000009592967276 */ /* 0x000fe20007800096 */
        /* <DEDUP_REMOVED lines=90> */
[----:B------:R-:W-:-:S05]  /*4820*/  FMUL R146, R67, UR44 ;  /* 0x0000002c43927c20 */ /* 0x000fca0008400000 */
[----:B------:R-:W-:-:S05]  /*4830*/  FMNMX R152, R146, R149, !PT ;  /* 0x0000009592987209 */ /* 0x000fca0007800000 */
[----:B------:R-:W1:Y:S02]  /*4840*/  SHFL.BFLY PT, R146, R152, 0x10, 0x1f ;  /* 0x0e001f0098927f89 */ /* 0x000e6400000e0000 */
[----:B-1----:R-:W-:-:S05]  /*4850*/  FMNMX3 R146, R152, R146, R165, !PT ;  /* 0x0000009298927276 */ /* 0x002fca00078000a5 */
[--C-:B------:R-:W-:Y:S01]  /*4860*/  FFMA R4, R4, UR44, -R146.reuse ;  /* 0x0000002c04047c23 */ /* 0x100fe20008000892 */
[--C-:B------:R-:W-:Y:S01]  /*4870*/  FFMA R5, R5, UR44, -R146.reuse ;  /* 0x0000002c05057c23 */ /* 0x100fe20008000892 */
[--C-:B------:R-:W-:Y:S01]  /*4880*/  FFMA R6, R6, UR44, -R146.reuse ;  /* 0x0000002c06067c23 */ /* 0x100fe20008000892 */
[--C-:B------:R-:W-:Y:S01]  /*4890*/  FFMA R7, R7, UR44, -R146.reuse ;  /* 0x0000002c07077c23 */ /* 0x100fe20008000892 */
[----:B------:R-:W-:Y:S01]  /*48a0*/  FMUL R4, R4, 1.4426950216293334961 ;  /* 0x3fb8aa3b04047820 */ /* 0x000fe20000400000 */
[----:B------:R-:W-:Y:S01]  /*48b0*/  FMUL R5, R5, 1.4426950216293334961 ;  /* 0x3fb8aa3b05057820 */ /* 0x000fe20000400000 */
[----:B------:R-:W-:Y:S01]  /*48c0*/  FMUL R6, R6, 1.4426950216293334961 ;  /* 0x3fb8aa3b06067820 */ /* 0x000fe20000400000 */
[----:B------:R-:W-:Y:S01]  /*48d0*/  FMUL R7, R7, 1.4426950216293334961 ;  /* 0x3fb8aa3b07077820 */ /* 0x000fe20000400000 */
[----:B------:R-:W-:Y:S01]  /*48e0*/  MUFU.EX2 R149, R4 ;  /* 0x0000000400957308 */ /* 0x000fe20000000800 */
[--C-:B------:R-:W-:Y:S01]  /*48f0*/  FFMA R8, R8, UR44, -R146.reuse ;  /* 0x0000002c08087c23 */ /* 0x100fe20008000892 */
[--C-:B------:R-:W-:Y:S01]  /*4900*/  FFMA R9, R9, UR44, -R146.reuse ;  /* 0x0000002c09097c23 */ /* 0x100fe20008000892 */
[--C-:B------:R-:W-:Y:S01]  /*4910*/  FFMA R15, R15, UR44, -R146.reuse ;  /* 0x0000002c0f0f7c23 */ /* 0x100fe20008000892 */
[--C-:B------:R-:W-:Y:S01]  /*4920*/  FFMA R10, R10, UR44, -R146.reuse ;  /* 0x0000002c0a0a7c23 */ /* 0x100fe20008000892 */
[----:B------:R-:W-:Y:S01]  /*4930*/  FMUL R8, R8, 1.4426950216293334961 ;  /* 0x3fb8aa3b08087820 */ /* 0x000fe20000400000 */
[----:B------:R-:W-:Y:S01]  /*4940*/  FMUL R9, R9, 1.4426950216293334961 ;  /* 0x3fb8aa3b09097820 */ /* 0x000fe20000400000 */
[----:B------:R-:W-:Y:S01]  /*4950*/  FMUL R15, R15, 1.4426950216293334961 ;  /* 0x3fb8aa3b0f0f7820 */ /* 0x000fe20000400000 */
[----:B------:R1:W3:Y:S01]  /*4960*/  MUFU.EX2 R150, R5 ;  /* 0x0000000500967308 */ /* 0x0002e20000000800 */
[----:B------:R-:W-:Y:S01]  /*4970*/  FMUL R10, R10, 1.4426950216293334961 ;  /* 0x3fb8aa3b0a0a7820 */ /* 0x000fe20000400000 */
[--C-:B------:R-:W-:Y:S01]  /*4980*/  FFMA R11, R11, UR44, -R146.reuse ;  /* 0x0000002c0b0b7c23 */ /* 0x100fe20008000892 */
[--C-:B------:R-:W-:Y:S01]  /*4990*/  FFMA R12, R12, UR44, -R146.reuse ;  /* 0x0000002c0c0c7c23 */ /* 0x100fe20008000892 */
[--C-:B------:R-:W-:Y:S01]  /*49a0*/  FFMA R16, R16, UR44, -R146.reuse ;  /* 0x0000002c10107c23 */ /* 0x100fe20008000892 */
[--C-:B------:R-:W-:Y:S01]  /*49b0*/  FFMA R13, R13, UR44, -R146.reuse ;  /* 0x0000002c0d0d7c23 */ /* 0x100fe20008000892 */
[----:B------:R-:W-:Y:S01]  /*49c0*/  FMUL R11, R11, 1.4426950216293334961 ;  /* 0x3fb8aa3b0b0b7820 */ /* 0x000fe20000400000 */
[----:B------:R-:W-:Y:S01]  /*49d0*/  FMUL R12, R12, 1.4426950216293334961 ;  /* 0x3fb8aa3b0c0c7820 */ /* 0x000fe20000400000 */
[----:B------:R-:W4:Y:S01]  /*49e0*/  MUFU.EX2 R158, R6 ;  /* 0x00000006009e7308 */ /* 0x000f220000000800 */
[----:B------:R-:W-:Y:S01]  /*49f0*/  FMUL R16, R16, 1.4426950216293334961 ;  /* 0x3fb8aa3b10107820 */ /* 0x000fe20000400000 */
[----:B------:R-:W-:Y:S01]  /*4a00*/  FMUL R13, R13, 1.4426950216293334961 ;  /* 0x3fb8aa3b0d0d7820 */ /* 0x000fe20000400000 */
[--C-:B------:R-:W-:Y:S01]  /*4a10*/  FFMA R14, R14, UR44, -R146.reuse ;  /* 0x0000002c0e0e7c23 */ /* 0x100fe20008000892 */
[--C-:B------:R-:W-:Y:S01]  /*4a20*/  FFMA R17, R17, UR44, -R146.reuse ;  /* 0x0000002c11117c23 */ /* 0x100fe20008000892 */
[--C-:B------:R-:W-:Y:S01]  /*4a30*/  FFMA R18, R18, UR44, -R146.reuse ;  /* 0x0000002c12127c23 */ /* 0x100fe20008000892 */
[--C-:B------:R-:W-:Y:S01]  /*4a40*/  FFMA R19, R19, UR44, -R146.reuse ;  /* 0x0000002c13137c23 */ /* 0x100fe20008000892 */
[----:B------:R-:W-:Y:S01]  /*4a50*/  FMUL R14, R14, 1.4426950216293334961 ;  /* 0x3fb8aa3b0e0e7820 */ /* 0x000fe20000400000 */
[----:B------:R5:W0:Y:S01]  /*4a60*/  MUFU.EX2 R157, R7 ;  /* 0x00000007009d7308 */ /* 0x000a220000000800 */
[----:B------:R-:W-:Y:S01]  /*4a70*/  FMUL R17, R17, 1.4426950216293334961 ;  /* 0x3fb8aa3b11117820 */ /* 0x000fe20000400000 */
[----:B------:R-:W-:Y:S01]  /*4a80*/  FMUL R18, R18, 1.4426950216293334961 ;  /* 0x3fb8aa3b12127820 */ /* 0x000fe20000400000 */
[--C-:B------:R-:W-:Y:S01]  /*4a90*/  FFMA R20, R20, UR44, -R146.reuse ;  /* 0x0000002c14147c23 */ /* 0x100fe20008000892 */
[----:B------:R-:W-:Y:S01]  /*4aa0*/  FMUL R19, R19, 1.4426950216293334961 ;  /* 0x3fb8aa3b13137820 */ /* 0x000fe20000400000 */
[--C-:B------:R-:W-:Y:S01]  /*4ab0*/  FFMA R27, R27, UR44, -R146.reuse ;  /* 0x0000002c1b1b7c23 */ /* 0x100fe20008000892 */
[--C-:B------:R-:W-:Y:S01]  /*4ac0*/  FFMA R21, R21, UR44, -R146.reuse ;  /* 0x0000002c15157c23 */ /* 0x100fe20008000892 */
[----:B------:R-:W-:Y:S01]  /*4ad0*/  FMUL R20, R20, 1.4426950216293334961 ;  /* 0x3fb8aa3b14147820 */ /* 0x000fe20000400000 */
[----:B------:R-:W0:Y:S01]  /*4ae0*/  MUFU.EX2 R152, R8 ;  /* 0x0000000800987308 */ /* 0x000e220000000800 */
[----:B------:R-:W-:Y:S01]  /*4af0*/  FMUL R27, R27, 1.4426950216293334961 ;  /* 0x3fb8aa3b1b1b7820 */ /* 0x000fe20000400000 */
[----:B-1----:R-:W-:Y:S01]  /*4b00*/  FMUL R5, R21, 1.4426950216293334961 ;  /* 0x3fb8aa3b15057820 */ /* 0x002fe20000400000 */
[--C-:B------:R-:W-:Y:S01]  /*4b10*/  FFMA R22, R22, UR44, -R146.reuse ;  /* 0x0000002c16167c23 */ /* 0x100fe20008000892 */
[--C-:B------:R-:W-:Y:S01]  /*4b20*/  FFMA R23, R23, UR44, -R146.reuse ;  /* 0x0000002c17177c23 */ /* 0x100fe20008000892 */
[--C-:B------:R-:W-:Y:S01]  /*4b30*/  FFMA R24, R24, UR44, -R146.reuse ;  /* 0x0000002c18187c23 */ /* 0x100fe20008000892 */
[--C-:B------:R-:W-:Y:S01]  /*4b40*/  FFMA R25, R25, UR44, -R146.reuse ;  /* 0x0000002c19197c23 */ /* 0x100fe20008000892 */
[----:B------:R-:W-:Y:S01]  /*4b50*/  FMUL R22, R22, 1.4426950216293334961 ;  /* 0x3fb8aa3b16167820 */ /* 0x000fe20000400000 */
[----:B------:R-:W1:Y:S01]  /*4b60*/  MUFU.EX2 R151, R9 ;  /* 0x0000000900977308 */ /* 0x000e620000000800 */
[----:B------:R-:W-:Y:S01]  /*4b70*/  FMUL R23, R23, 1.4426950216293334961 ;  /* 0x3fb8aa3b17177820 */ /* 0x000fe20000400000 */
[----:B------:R-:W-:Y:S01]  /*4b80*/  FMUL R21, R24, 1.4426950216293334961 ;  /* 0x3fb8aa3b18157820 */ /* 0x000fe20000400000 */
[----:B------:R-:W-:Y:S01]  /*4b90*/  FMUL R4, R25, 1.4426950216293334961 ;  /* 0x3fb8aa3b19047820 */ /* 0x000fe20000400000 */
[--C-:B------:R-:W-:Y:S01]  /*4ba0*/  FFMA R26, R26, UR44, -R146.reuse ;  /* 0x0000002c1a1a7c23 */ /* 0x100fe20008000892 */
[--C-:B------:R-:W-:Y:S01]  /*4bb0*/  FFMA R28, R28, UR44, -R146.reuse ;  /* 0x0000002c1c1c7c23 */ /* 0x100fe20008000892 */
[--C-:B------:R-:W-:Y:S01]  /*4bc0*/  FFMA R30, R30, UR44, -R146.reuse ;  /* 0x0000002c1e1e7c23 */ /* 0x100fe20008000892 */
[--C-:B------:R-:W-:Y:S01]  /*4bd0*/  FFMA R29, R29, UR44, -R146.reuse ;  /* 0x0000002c1d1d7c23 */ /* 0x100fe20008000892 */
[----:B------:R3:W-:Y:S01]  /*4be0*/  MUFU.EX2 R161, R15 ;  /* 0x0000000f00a17308 */ /* 0x0007e20000000800 */
[----:B------:R-:W-:Y:S01]  /*4bf0*/  FMUL R26, R26, 1.4426950216293334961 ;  /* 0x3fb8aa3b1a1a7820 */ /* 0x000fe20000400000 */
[--C-:B------:R-:W-:Y:S01]  /*4c00*/  FFMA R31, R31, UR44, -R146.reuse ;  /* 0x0000002c1f1f7c23 */ /* 0x100fe20008000892 */
[----:B-----5:R-:W-:Y:S01]  /*4c10*/  FMUL R7, R29, 1.4426950216293334961 ;  /* 0x3fb8aa3b1d077820 */ /* 0x020fe20000400000 */
[--C-:B------:R-:W-:Y:S01]  /*4c20*/  FFMA R32, R32, UR44, -R146.reuse ;  /* 0x0000002c20207c23 */ /* 0x100fe20008000892 */
[--C-:B------:R-:W-:Y:S01]  /*4c30*/  FFMA R33, R33, UR44, -R146.reuse ;  /* 0x0000002c21217c23 */ /* 0x100fe20008000892 */
[--C-:B------:R-:W-:Y:S01]  /*4c40*/  FFMA R34, R34, UR44, -R146.reuse ;  /* 0x0000002c22227c23 */ /* 0x100fe20008000892 */
[----:B------:R-:W-:Y:S01]  /*4c50*/  FFMA R35, R35, UR44, -R146 ;  /* 0x0000002c23237c23 */ /* 0x000fe20008000892 */
[----:B------:R5:W1:Y:S01]  /*4c60*/  MUFU.EX2 R160, R10 ;  /* 0x0000000a00a07308 */ /* 0x000a620000000800 */
[----:B---3--:R-:W-:Y:S01]  /*4c70*/  FADD R15, R149, R150 ;  /* 0x00000096950f7221 */ /* 0x008fe20000000000 */
[----:B------:R-:W-:Y:S01]  /*4c80*/  FMUL R6, R33, 1.4426950216293334961 ;  /* 0x3fb8aa3b21067820 */ /* 0x000fe20000400000 */
[--C-:B------:R-:W-:Y:S01]  /*4c90*/  FFMA R36, R36, UR44, -R146.reuse ;  /* 0x0000002c24247c23 */ /* 0x100fe20008000892 */
[--C-:B------:R-:W-:Y:S01]  /*4ca0*/  FFMA R37, R37, UR44, -R146.reuse ;  /* 0x0000002c25257c23 */ /* 0x100fe20008000892 */
[----:B----4-:R-:W-:Y:S01]  /*4cb0*/  FADD R8, R158, R15 ;  /* 0x0000000f9e087221 */ /* 0x010fe20000000000 */
[----:B------:R-:W-:Y:S01]  /*4cc0*/  FFMA R38, R38, UR44, -R146 ;  /* 0x0000002c26267c23 */ /* 0x000fe20008000892 */
[----:B------:R-:W-:Y:S01]  /*4cd0*/  FMUL R24, R36, 1.4426950216293334961 ;  /* 0x3fb8aa3b24187820 */ /* 0x000fe20000400000 */
[----:B------:R3:W4:Y:S01]  /*4ce0*/  MUFU.EX2 R159, R11 ;  /* 0x0000000b009f7308 */ /* 0x0007220000000800 */
[----:B0-----:R-:W-:Y:S01]  /*4cf0*/  FADD R15, R157, R8 ;  /* 0x000000089d0f7221 */ /* 0x001fe20000000000 */
[----:B-----5:R-:W-:Y:S01]  /*4d00*/  FMUL R10, R30, 1.4426950216293334961 ;  /* 0x3fb8aa3b1e0a7820 */ /* 0x020fe20000400000 */
[----:B------:R-:W-:Y:S01]  /*4d10*/  FMUL R9, R37, 1.4426950216293334961 ;  /* 0x3fb8aa3b25097820 */ /* 0x000fe20000400000 */
[--C-:B------:R-:W-:Y:S01]  /*4d20*/  FFMA R39, R39, UR44, -R146.reuse ;  /* 0x0000002c27277c23 */ /* 0x100fe20008000892 */
[--C-:B------:R-:W-:Y:S01]  /*4d30*/  FFMA R40, R40, UR44, -R146.reuse ;  /* 0x0000002c28287c23 */ /* 0x100fe20008000892 */
[--C-:B------:R-:W-:Y:S01]  /*4d40*/  FFMA R41, R41, UR44, -R146.reuse ;  /* 0x0000002c29297c23 */ /* 0x100fe20008000892 */
[--C-:B------:R-:W-:Y:S01]  /*4d50*/  FFMA R42, R42, UR44, -R146.reuse ;  /* 0x0000002c2a2a7c23 */ /* 0x100fe20008000892 */
[----:B------:R0:W5:Y:S01]  /*4d60*/  MUFU.EX2 R154, R12 ;  /* 0x0000000c009a7308 */ /* 0x0001620000000800 */
[----:B---3--:R-:W-:Y:S01]  /*4d70*/  FMUL R11, R31, 1.4426950216293334961 ;  /* 0x3fb8aa3b1f0b7820 */ /* 0x008fe20000400000 */
[----:B------:R-:W-:Y:S01]  /*4d80*/  FMUL R25, R40, 1.4426950216293334961 ;  /* 0x3fb8aa3b28197820 */ /* 0x000fe20000400000 */
[----:B------:R-:W-:Y:S01]  /*4d90*/  FMUL R8, R41, 1.4426950216293334961 ;  /* 0x3fb8aa3b29087820 */ /* 0x000fe20000400000 */
[--C-:B------:R-:W-:Y:S01]  /*4da0*/  FFMA R43, R43, UR44, -R146.reuse ;  /* 0x0000002c2b2b7c23 */ /* 0x100fe20008000892 */
[--C-:B------:R-:W-:Y:S01]  /*4db0*/  FFMA R44, R44, UR44, -R146.reuse ;  /* 0x0000002c2c2c7c23 */ /* 0x100fe20008000892 */
[--C-:B------:R-:W-:Y:S01]  /*4dc0*/  FFMA R45, R45, UR44, -R146.reuse ;  /* 0x0000002c2d2d7c23 */ /* 0x100fe20008000892 */
[--C-:B------:R-:W-:Y:S01]  /*4dd0*/  FFMA R46, R46, UR44, -R146.reuse ;  /* 0x0000002c2e2e7c23 */ /* 0x100fe20008000892 */
[----:B------:R3:W-:Y:S01]  /*4de0*/  MUFU.EX2 R155, R16 ;  /* 0x00000010009b7308 */ /* 0x0007e20000000800 */
[----:B0-----:R-:W-:Y:S01]  /*4df0*/  FMUL R12, R34, 1.4426950216293334961 ;  /* 0x3fb8aa3b220c7820 */ /* 0x001fe20000400000 */
[--C-:B------:R-:W-:Y:S01]  /*4e00*/  FFMA R47, R47, UR44, -R146.reuse ;  /* 0x0000002c2f2f7c23 */ /* 0x100fe20008000892 */
[--C-:B------:R-:W-:Y:S01]  /*4e10*/  FFMA R48, R48, UR44, -R146.reuse ;  /* 0x0000002c30307c23 */ /* 0x100fe20008000892 */
[--C-:B------:R-:W-:Y:S01]  /*4e20*/  FFMA R49, R49, UR44, -R146.reuse ;  /* 0x0000002c31317c23 */ /* 0x100fe20008000892 */
[--C-:B------:R-:W-:Y:S01]  /*4e30*/  FFMA R50, R50, UR44, -R146.reuse ;  /* 0x0000002c32327c23 */ /* 0x100fe20008000892 */
[----:B------:R-:W-:Y:S01]  /*4e40*/  FMUL R41, R47, 1.4426950216293334961 ;  /* 0x3fb8aa3b2f297820 */ /* 0x000fe20000400000 */
[--C-:B------:R-:W-:Y:S01]  /*4e50*/  FFMA R51, R51, UR44, -R146.reuse ;  /* 0x0000002c33337c23 */ /* 0x100fe20008000892 */
[----:B------:R0:W2:Y:S01]  /*4e60*/  MUFU.EX2 R153, R13 ;  /* 0x0000000d00997308 */ /* 0x0000a20000000800 */
[----:B---3--:R-:W-:Y:S01]  /*4e70*/  FADD R16, R152, R15 ;  /* 0x0000000f98107221 */ /* 0x008fe20000000000 */
[--C-:B------:R-:W-:Y:S01]  /*4e80*/  FFMA R52, R52, UR44, -R146.reuse ;  /* 0x0000002c34347c23 */ /* 0x100fe20008000892 */
[----:B------:R-:W-:Y:S01]  /*4e90*/  FMUL R51, R51, 1.4426950216293334961 ;  /* 0x3fb8aa3b33337820 */ /* 0x000fe20000400000 */
[----:B------:R-:W-:Y:S01]  /*4ea0*/  FFMA R53, R53, UR44, -R146 ;  /* 0x0000002c35357c23 */ /* 0x000fe20008000892 */
[----:B-1----:R-:W-:Y:S01]  /*4eb0*/  FADD R15, R151, R16 ;  /* 0x00000010970f7221 */ /* 0x002fe20000000000 */
[--C-:B------:R-:W-:Y:S01]  /*4ec0*/  FFMA R54, R54, UR44, -R146.reuse ;  /* 0x0000002c36367c23 */ /* 0x100fe20008000892 */
[----:B------:R-:W-:Y:S01]  /*4ed0*/  FFMA R55, R55, UR44, -R146 ;  /* 0x0000002c37377c23 */ /* 0x000fe20008000892 */
[----:B------:R1:W3:Y:S01]  /*4ee0*/  MUFU.EX2 R162, R14 ;  /* 0x0000000e00a27308 */ /* 0x0002e20000000800 */
[----:B------:R-:W-:Y:S01]  /*4ef0*/  FADD R16, R160, R15 ;  /* 0x0000000fa0107221 */ /* 0x000fe20000000000 */
[----:B0-----:R-:W-:Y:S01]  /*4f00*/  FMUL R13, R35, 1.4426950216293334961 ;  /* 0x3fb8aa3b230d7820 */ /* 0x001fe20000400000 */
[----:B------:R-:W-:Y:S01]  /*4f10*/  FMUL R54, R54, 1.4426950216293334961 ;  /* 0x3fb8aa3b36367820 */ /* 0x000fe20000400000 */
[----:B------:R-:W-:Y:S01]  /*4f20*/  FMUL R55, R55, 1.4426950216293334961 ;  /* 0x3fb8aa3b37377820 */ /* 0x000fe20000400000 */
[----:B----4-:R-:W-:Y:S01]  /*4f30*/  FADD R15, R159, R16 ;  /* 0x000000109f0f7221 */ /* 0x010fe20000000000 */
[--C-:B------:R-:W-:Y:S01]  /*4f40*/  FFMA R56, R56, UR44, -R146.reuse ;  /* 0x0000002c38387c23 */ /* 0x100fe20008000892 */
[--C-:B------:R-:W-:Y:S01]  /*4f50*/  FFMA R57, R57, UR44, -R146.reuse ;  /* 0x0000002c39397c23 */ /* 0x100fe20008000892 */
[----:B------:R0:W4:Y:S01]  /*4f60*/  MUFU.EX2 R156, R17 ;  /* 0x00000011009c7308 */ /* 0x0001220000000800 */
[----:B-----5:R-:W-:Y:S01]  /*4f70*/  FADD R16, R154, R15 ;  /* 0x0000000f9a107221 */ /* 0x020fe20000000000 */
[----:B-1----:R-:W-:Y:S01]  /*4f80*/  FMUL R14, R38, 1.4426950216293334961 ;  /* 0x3fb8aa3b260e7820 */ /* 0x002fe20000400000 */
[----:B------:R-:W-:Y:S01]  /*4f90*/  FMUL R38, R57, 1.4426950216293334961 ;  /* 0x3fb8aa3b39267820 */ /* 0x000fe20000400000 */
[----:B------:R-:W-:Y:S01]  /*4fa0*/  FFMA R58, R58, UR44, -R146 ;  /* 0x0000002c3a3a7c23 */ /* 0x000fe20008000892 */
[----:B--2---:R-:W-:Y:S01]  /*4fb0*/  FADD R15, R153, R16 ;  /* 0x00000010990f7221 */ /* 0x004fe20000000000 */
[--C-:B------:R-:W-:Y:S01]  /*4fc0*/  FFMA R59, R59, UR44, -R146.reuse ;  /* 0x0000002c3b3b7c23 */ /* 0x100fe20008000892 */
[----:B------:R-:W-:Y:S01]  /*4fd0*/  FFMA R60, R60, UR44, -R146 ;  /* 0x0000002c3c3c7c23 */ /* 0x000fe20008000892 */
[----:B------:R-:W1:Y:S01]  /*4fe0*/  MUFU.EX2 R164, R18 ;  /* 0x0000001200a47308 */ /* 0x000e620000000800 */
[----:B---3--:R-:W-:Y:S01]  /*4ff0*/  FADD R16, R162, R15 ;  /* 0x0000000fa2107221 */ /* 0x008fe20000000000 */
[----:B0-----:R-:W-:Y:S01]  /*5000*/  FMUL R17, R39, 1.4426950216293334961 ;  /* 0x3fb8aa3b27117820 */ /* 0x001fe20000400000 */
[----:B------:R-:W-:Y:S01]  /*5010*/  FMUL R15, R45, 1.4426950216293334961 ;  /* 0x3fb8aa3b2d0f7820 */ /* 0x000fe20000400000 */
[----:B------:R-:W-:Y:S01]  /*5020*/  FMUL R58, R58, 1.4426950216293334961 ;  /* 0x3fb8aa3b3a3a7820 */ /* 0x000fe20000400000 */
[----:B------:R-:W-:Y:S01]  /*5030*/  FADD R16, R161, R16 ;  /* 0x00000010a1107221 */ /* 0x000fe20000000000 */
[----:B------:R-:W-:Y:S01]  /*5040*/  FMUL R59, R59, 1.4426950216293334961 ;  /* 0x3fb8aa3b3b3b7820 */ /* 0x000fe20000400000 */
[--C-:B------:R-:W-:Y:S01]  /*5050*/  FFMA R61, R61, UR44, -R146.reuse ;  /* 0x0000002c3d3d7c23 */ /* 0x100fe20008000892 */
[----:B------:R0:W2:Y:S01]  /*5060*/  MUFU.EX2 R167, R19 ;  /* 0x0000001300a77308 */ /* 0x0000a20000000800 */
[--C-:B------:R-:W-:Y:S01]  /*5070*/  FFMA R62, R62, UR44, -R146.reuse ;  /* 0x0000002c3e3e7c23 */ /* 0x100fe20008000892 */
[--C-:B------:R-:W-:Y:S01]  /*5080*/  FFMA R63, R63, UR44, -R146.reuse ;  /* 0x0000002c3f3f7c23 */ /* 0x100fe20008000892 */
[--C-:B------:R-:W-:Y:S01]  /*5090*/  FFMA R64, R64, UR44, -R146.reuse ;  /* 0x0000002c40407c23 */ /* 0x100fe20008000892 */
[--C-:B------:R-:W-:Y:S01]  /*50a0*/  FFMA R65, R65, UR44, -R146.reuse ;  /* 0x0000002c41417c23 */ /* 0x100fe20008000892 */
[--C-:B------:R-:W-:Y:S01]  /*50b0*/  FFMA R66, R66, UR44, -R146.reuse ;  /* 0x0000002c42427c23 */ /* 0x100fe20008000892 */
[----:B------:R-:W-:Y:S01]  /*50c0*/  FMUL R40, R63, 1.4426950216293334961 ;  /* 0x3fb8aa3b3f287820 */ /* 0x000fe20000400000 */
[----:B------:R-:W-:Y:S01]  /*50d0*/  FFMA R67, R67, UR44, -R146 ;  /* 0x0000002c43437c23 */ /* 0x000fe20008000892 */
[----:B------:R-:W3:Y:S01]  /*50e0*/  MUFU.EX2 R20, R20 ;  /* 0x0000001400147308 */ /* 0x000ee20000000800 */
[----:B0-----:R-:W-:Y:S01]  /*50f0*/  FMUL R19, R42, 1.4426950216293334961 ;  /* 0x3fb8aa3b2a137820 */ /* 0x001fe20000400000 */
[----:B------:R-:W-:Y:S01]  /*5100*/  FMUL R45, R65, 1.4426950216293334961 ;  /* 0x3fb8aa3b412d7820 */ /* 0x000fe20000400000 */
[----:B------:R-:W-:Y:S01]  /*5110*/  FMUL R66, R66, 1.4426950216293334961 ;  /* 0x3fb8aa3b42427820 */ /* 0x000fe20000400000 */
[----:B------:R-:W-:-:S04]  /*5120*/  FMUL R67, R67, 1.4426950216293334961 ;  /* 0x3fb8aa3b43437820 */ /* 0x000fc80000400000 */
[----:B------:R0:W-:Y:S08]  /*5130*/  MUFU.EX2 R170, R27 ;  /* 0x0000001b00aa7308 */ /* 0x0001f00000000800 */
[----:B------:R-:W5:Y:S01]  /*5140*/  MUFU.EX2 R5, R5 ;  /* 0x0000000500057308 */ /* 0x000f620000000800 */
[----:B0-----:R-:W-:-:S04]  /*5150*/  FADD R27, R155, R16 ;  /* 0x000000109b1b7221 */ /* 0x001fc80000000000 */
[----:B----4-:R-:W-:-:S03]  /*5160*/  FADD R27, R156, R27 ;  /* 0x0000001b9c1b7221 */ /* 0x010fc60000000000 */
[----:B------:R0:W4:Y:S01]  /*5170*/  MUFU.EX2 R169, R22 ;  /* 0x0000001600a97308 */ /* 0x0001220000000800 */
[----:B-1----:R-:W-:-:S04]  /*5180*/  FADD R16, R164, R27 ;  /* 0x0000001ba4107221 */ /* 0x002fc80000000000 */
[----:B--2---:R-:W-:-:S03]  /*5190*/  FADD R27, R167, R16 ;  /* 0x00000010a71b7221 */ /* 0x004fc60000000000 */
[----:B------:R1:W2:Y:S01]  /*51a0*/  MUFU.EX2 R18, R23 ;  /* 0x0000001700127308 */ /* 0x0002a20000000800 */
[----:B---3--:R-:W-:Y:S01]  /*51b0*/  FADD R16, R20, R27 ;  /* 0x0000001b14107221 */ /* 0x008fe20000000000 */
[----:B0-----:R-:W-:Y:S01]  /*51c0*/  FMUL R22, R28, 1.4426950216293334961 ;  /* 0x3fb8aa3b1c167820 */ /* 0x001fe20000400000 */
[----:B------:R-:W-:Y:S01]  /*51d0*/  FMUL R28, R43, 1.4426950216293334961 ;  /* 0x3fb8aa3b2b1c7820 */ /* 0x000fe20000400000 */
[----:B------:R-:W-:Y:S01]  /*51e0*/  FMUL R27, R48, 1.4426950216293334961 ;  /* 0x3fb8aa3b301b7820 */ /* 0x000fe20000400000 */
[----:B-----5:R-:W-:Y:S01]  /*51f0*/  FADD R16, R5, R16 ;  /* 0x0000001005107221 */ /* 0x020fe20000000000 */
[----:B------:R-:W-:Y:S02]  /*5200*/  FMUL R43, R50, 1.4426950216293334961 ;  /* 0x3fb8aa3b322b7820 */ /* 0x000fe40000400000 */
[----:B------:R-:W0:Y:S01]  /*5210*/  MUFU.EX2 R21, R21 ;  /* 0x0000001500157308 */ /* 0x000e220000000800 */
[----:B----4-:R-:W-:Y:S01]  /*5220*/  FADD R16, R169, R16 ;  /* 0x00000010a9107221 */ /* 0x010fe20000000000 */
[----:B-1----:R-:W-:Y:S01]  /*5230*/  FMUL R23, R32, 1.4426950216293334961 ;  /* 0x3fb8aa3b20177820 */ /* 0x002fe20000400000 */
[----:B------:R-:W-:Y:S01]  /*5240*/  FMUL R32, R46, 1.4426950216293334961 ;  /* 0x3fb8aa3b2e207820 */ /* 0x000fe20000400000 */
[----:B------:R-:W-:-:S04]  /*5250*/  IADD3 R46, P2, PT, R96, UR27, RZ ;  /* 0x0000001b602e7c10 */ /* 0x000fc8000ff5e0ff */
[----:B------:R-:W1:Y:S01]  /*5260*/  MUFU.EX2 R4, R4 ;  /* 0x0000000400047308 */ /* 0x000e620000000800 */
[C---:B--2---:R-:W-:Y:S01]  /*5270*/  FADD R30, R18.reuse, R16 ;  /* 0x00000010121e7221 */ /* 0x044fe20000000000 */
[----:B------:R-:W-:Y:S01]  /*5280*/  FMUL R16, R49, 1.4426950216293334961 ;  /* 0x3fb8aa3b31107820 */ /* 0x000fe20000400000 */
[----:B------:R-:W-:-:S05]  /*5290*/  F2FP.SATFINITE.E4M3.F32.PACK_AB_MERGE_C R18, R18, R169, RZ ;  /* 0x000000a91212723e */ /* 0x000fca00048070ff */
[----:B------:R2:W3:Y:S01]  /*52a0*/  MUFU.EX2 R168, R26 ;  /* 0x0000001a00a87308 */ /* 0x0004e20000000800 */
[----:B0-----:R-:W-:-:S07]  /*52b0*/  FADD R29, R21, R30 ;  /* 0x0000001e151d7221 */ /* 0x001fce0000000000 */
[----:B------:R-:W0:Y:S01]  /*52c0*/  MUFU.EX2 R22, R22 ;  /* 0x0000001600167308 */ /* 0x000e220000000800 */
[----:B-1----:R-:W-:Y:S01]  /*52d0*/  FADD R29, R4, R29 ;  /* 0x0000001d041d7221 */ /* 0x002fe20000000000 */
[----:B--2---:R-:W-:-:S06]  /*52e0*/  FMUL R26, R44, 1.4426950216293334961 ;  /* 0x3fb8aa3b2c1a7820 */ /* 0x004fcc0000400000 */
[----:B------:R-:W1:Y:S01]  /*52f0*/  MUFU.EX2 R7, R7 ;  /* 0x0000000700077308 */ /* 0x000e620000000800 */
[----:B---3--:R-:W-:-:S04]  /*5300*/  FADD R29, R168, R29 ;  /* 0x0000001da81d7221 */ /* 0x008fc80000000000 */
[C---:B------:R-:W-:Y:S01]  /*5310*/  FADD R31, R170.reuse, R29 ;  /* 0x0000001daa1f7221 */ /* 0x040fe20000000000 */
[----:B------:R-:W-:Y:S02]  /*5320*/  F2FP.SATFINITE.E4M3.F32.PACK_AB_MERGE_C R29, R170, R168, RZ ;  /* 0x000000a8aa1d723e */ /* 0x000fe400048070ff */
[----:B------:R-:W2:Y:S01]  /*5330*/  MUFU.EX2 R10, R10 ;  /* 0x0000000a000a7308 */ /* 0x000ea20000000800 */
[----:B0-----:R-:W-:-:S07]  /*5340*/  FADD R30, R22, R31 ;  /* 0x0000001f161e7221 */ /* 0x001fce0000000000 */
[----:B------:R-:W0:Y:S01]  /*5350*/  MUFU.EX2 R11, R11 ;  /* 0x0000000b000b7308 */ /* 0x000e220000000800 */
[----:B-1----:R-:W-:Y:S01]  /*5360*/  FADD R31, R7, R30 ;  /* 0x0000001e071f7221 */ /* 0x002fe20000000000 */
[----:B------:R-:W-:-:S06]  /*5370*/  FMUL R30, R52, 1.4426950216293334961 ;  /* 0x3fb8aa3b341e7820 */ /* 0x000fcc0000400000 */
[----:B------:R-:W1:Y:S01]  /*5380*/  MUFU.EX2 R23, R23 ;  /* 0x0000001700177308 */ /* 0x000e620000000800 */
[----:B--2---:R-:W-:Y:S01]  /*5390*/  FADD R34, R10, R31 ;  /* 0x0000001f0a227221 */ /* 0x004fe20000000000 */
[----:B------:R-:W-:-:S06]  /*53a0*/  FMUL R31, R53, 1.4426950216293334961 ;  /* 0x3fb8aa3b351f7820 */ /* 0x000fcc0000400000 */
[----:B------:R-:W2:Y:S01]  /*53b0*/  MUFU.EX2 R6, R6 ;  /* 0x0000000600067308 */ /* 0x000ea20000000800 */
[----:B0-----:R-:W-:-:S07]  /*53c0*/  FADD R34, R11, R34 ;  /* 0x000000220b227221 */ /* 0x001fce0000000000 */
[----:B------:R-:W0:Y:S01]  /*53d0*/  MUFU.EX2 R12, R12 ;  /* 0x0000000c000c7308 */ /* 0x000e220000000800 */
[----:B-1----:R-:W-:-:S07]  /*53e0*/  FADD R33, R23, R34 ;  /* 0x0000002217217221 */ /* 0x002fce0000000000 */
[----:B------:R-:W1:Y:S01]  /*53f0*/  MUFU.EX2 R13, R13 ;  /* 0x0000000d000d7308 */ /* 0x000e620000000800 */
[----:B--2---:R-:W-:-:S07]  /*5400*/  FADD R33, R6, R33 ;  /* 0x0000002106217221 */ /* 0x004fce0000000000 */
[----:B------:R-:W2:Y:S01]  /*5410*/  MUFU.EX2 R24, R24 ;  /* 0x0000001800187308 */ /* 0x000ea20000000800 */
[----:B0-----:R-:W-:-:S07]  /*5420*/  FADD R34, R12, R33 ;  /* 0x000000210c227221 */ /* 0x001fce0000000000 */
[----:B------:R-:W0:Y:S01]  /*5430*/  MUFU.EX2 R9, R9 ;  /* 0x0000000900097308 */ /* 0x000e220000000800 */
[C---:B-1----:R-:W-:Y:S01]  /*5440*/  FADD R33, R13.reuse, R34 ;  /* 0x000000220d217221 */ /* 0x042fe20000000000 */
[----:B------:R-:W-:-:S06]  /*5450*/  F2FP.SATFINITE.E4M3.F32.PACK_AB_MERGE_C R63, R13, R12, RZ ;  /* 0x0000000c0d3f723e */ /* 0x000fcc00048070ff */
        /* <DEDUP_REMOVED lines=8> */
[C---:B--2---:R-:W-:Y:S01]  /*54e0*/  FADD R34, R17.reuse, R34 ;  /* 0x0000002211227221 */ /* 0x044fe20000000000 */
[----:B------:R-:W-:-:S06]  /*54f0*/  F2FP.SATFINITE.E4M3.F32.PACK_AB_MERGE_C R14, R17, R14, RZ ;  /* 0x0000000e110e723e */ /* 0x000fcc00048070ff */
[----:B------:R-:W2:Y:S01]  /*5500*/  MUFU.EX2 R19, R19 ;  /* 0x0000001300137308 */ /* 0x000ea20000000800 */
[----:B0-----:R-:W-:-:S07]  /*5510*/  FADD R35, R25, R34 ;  /* 0x0000002219237221 */ /* 0x001fce0000000000 */
[----:B------:R-:W0:Y:S01]  /*5520*/  MUFU.EX2 R28, R28 ;  /* 0x0000001c001c7308 */ /* 0x000e220000000800 */
[----:B-1----:R-:W-:-:S07]  /*5530*/  FADD R34, R8, R35 ;  /* 0x0000002308227221 */ /* 0x002fce0000000000 */
[----:B------:R-:W1:Y:S01]  /*5540*/  MUFU.EX2 R26, R26 ;  /* 0x0000001a001a7308 */ /* 0x000e620000000800 */
[----:B--2---:R-:W-:-:S07]  /*5550*/  FADD R35, R19, R34 ;  /* 0x0000002213237221 */ /* 0x004fce0000000000 */
[----:B------:R-:W2:Y:S01]  /*5560*/  MUFU.EX2 R15, R15 ;  /* 0x0000000f000f7308 */ /* 0x000ea20000000800 */
[C---:B0-----:R-:W-:Y:S01]  /*5570*/  FADD R35, R28.reuse, R35 ;  /* 0x000000231c237221 */ /* 0x041fe20000000000 */
[----:B------:R-:W-:-:S06]  /*5580*/  F2FP.SATFINITE.E4M3.F32.PACK_AB_MERGE_C R19, R28, R19, RZ ;  /* 0x000000131c13723e */ /* 0x000fcc00048070ff */
[----:B------:R-:W0:Y:S01]  /*5590*/  MUFU.EX2 R32, R32 ;  /* 0x0000002000207308 */ /* 0x000e220000000800 */
[----:B-1----:R-:W-:-:S07]  /*55a0*/  FADD R34, R26, R35 ;  /* 0x000000231a227221 */ /* 0x002fce0000000000 */
[----:B------:R-:W1:Y:S01]  /*55b0*/  MUFU.EX2 R41, R41 ;  /* 0x0000002900297308 */ /* 0x000e620000000800 */
[----:B--2---:R-:W-:Y:S01]  /*55c0*/  FADD R35, R15, R34 ;  /* 0x000000220f237221 */ /* 0x004fe20000000000 */
[----:B------:R-:W-:-:S06]  /*55d0*/  FMUL R34, R60, 1.4426950216293334961 ;  /* 0x3fb8aa3b3c227820 */ /* 0x000fcc0000400000 */
[----:B------:R-:W2:Y:S01]  /*55e0*/  MUFU.EX2 R27, R27 ;  /* 0x0000001b001b7308 */ /* 0x000ea20000000800 */
[----:B0-----:R-:W-:Y:S01]  /*55f0*/  FADD R36, R32, R35 ;  /* 0x0000002320247221 */ /* 0x001fe20000000000 */
[----:B------:R-:W-:Y:S01]  /*5600*/  FMUL R35, R61, 1.4426950216293334961 ;  /* 0x3fb8aa3b3d237820 */ /* 0x000fe20000400000 */
[----:B------:R-:W-:-:S05]  /*5610*/  F2FP.SATFINITE.E4M3.F32.PACK_AB_MERGE_C R61, R11, R10, RZ ;  /* 0x0000000a0b3d723e */ /* 0x000fca00048070ff */
[----:B------:R-:W0:Y:S01]  /*5620*/  MUFU.EX2 R16, R16 ;  /* 0x0000001000107308 */ /* 0x000e220000000800 */
[C---:B-1----:R-:W-:Y:S01]  /*5630*/  FADD R36, R41.reuse, R36 ;  /* 0x0000002429247221 */ /* 0x042fe20000000000 */
[----:B------:R-:W-:-:S06]  /*5640*/  F2FP.SATFINITE.E4M3.F32.PACK_AB_MERGE_C R17, R41, R32, RZ ;  /* 0x000000202911723e */ /* 0x000fcc00048070ff */
[----:B------:R-:W1:Y:S01]  /*5650*/  MUFU.EX2 R43, R43 ;  /* 0x0000002b002b7308 */ /* 0x000e620000000800 */
[----:B--2---:R-:W-:-:S07]  /*5660*/  FADD R37, R27, R36 ;  /* 0x000000241b257221 */ /* 0x004fce0000000000 */
[----:B------:R-:W2:Y:S01]  /*5670*/  MUFU.EX2 R51, R51 ;  /* 0x0000003300337308 */ /* 0x000ea20000000800 */
[----:B0-----:R-:W-:Y:S01]  /*5680*/  FADD R36, R16, R37 ;  /* 0x0000002510247221 */ /* 0x001fe20000000000 */
[----:B------:R-:W-:-:S06]  /*5690*/  FMUL R37, R62, 1.4426950216293334961 ;  /* 0x3fb8aa3b3e257820 */ /* 0x000fcc0000400000 */
[----:B------:R-:W0:Y:S01]  /*56a0*/  MUFU.EX2 R30, R30 ;  /* 0x0000001e001e7308 */ /* 0x000e220000000800 */
[----:B-1----:R-:W-:-:S07]  /*56b0*/  FADD R36, R43, R36 ;  /* 0x000000242b247221 */ /* 0x002fce0000000000 */
[----:B------:R-:W1:Y:S01]  /*56c0*/  MUFU.EX2 R31, R31 ;  /* 0x0000001f001f7308 */ /* 0x000e620000000800 */
[C---:B--2---:R-:W-:Y:S01]  /*56d0*/  FADD R39, R51.reuse, R36 ;  /* 0x0000002433277221 */ /* 0x044fe20000000000 */
[----:B------:R-:W-:Y:S01]  /*56e0*/  FADD R36, -R146, R165 ;  /* 0x000000a592247221 */ /* 0x000fe20000000100 */
[----:B------:R-:W-:-:S03]  /*56f0*/  F2FP.SATFINITE.E4M3.F32.PACK_AB_MERGE_C R28, R51, R43, RZ ;  /* 0x0000002b331c723e */ /* 0x000fc600048070ff */
[----:B------:R-:W-:Y:S02]  /*5700*/  FMUL R36, R36, 1.4426950216293334961 ;  /* 0x3fb8aa3b24247820 */ /* 0x000fe40000400000 */
[----:B------:R-:W2:Y:S01]  /*5710*/  MUFU.EX2 R49, R54 ;  /* 0x0000003600317308 */ /* 0x000ea20000000800 */
[----:B0-----:R-:W-:-:S07]  /*5720*/  FADD R42, R30, R39 ;  /* 0x000000271e2a7221 */ /* 0x001fce0000000000 */
[----:B------:R-:W0:Y:S01]  /*5730*/  MUFU.EX2 R36, R36 ;  /* 0x0000002400247308 */ /* 0x000e220000000800 */
[----:B-1----:R-:W-:-:S07]  /*5740*/  FADD R42, R31, R42 ;  /* 0x0000002a1f2a7221 */ /* 0x002fce0000000000 */
[----:B------:R-:W1:Y:S01]  /*5750*/  MUFU.EX2 R55, R55 ;  /* 0x0000003700377308 */ /* 0x000e620000000800 */
[----:B--2---:R-:W-:-:S07]  /*5760*/  FADD R42, R49, R42 ;  /* 0x0000002a312a7221 */ /* 0x004fce0000000000 */
[----:B------:R-:W2:Y:S01]  /*5770*/  MUFU.EX2 R33, R33 ;  /* 0x0000002100217308 */ /* 0x000ea20000000800 */
[----:B0-----:R0:W-:Y:S07]  /*5780*/  STSM.16.M88 [R0+0x6000], R36 ;  /* 0x0060002400007844 */ /* 0x0011ee0000000000 */
[----:B------:R-:W3:Y:S01]  /*5790*/  MUFU.EX2 R38, R38 ;  /* 0x0000002600267308 */ /* 0x000ee20000000800 */
[C---:B-1----:R-:W-:Y:S01]  /*57a0*/  FADD R44, R55.reuse, R42 ;  /* 0x0000002a372c7221 */ /* 0x042fe20000000000 */
[----:B------:R-:W-:Y:S01]  /*57b0*/  FMUL R42, R64, 1.4426950216293334961 ;  /* 0x3fb8aa3b402a7820 */ /* 0x000fe20000400000 */
[----:B------:R-:W-:-:S05]  /*57c0*/  F2FP.SATFINITE.E4M3.F32.PACK_AB_MERGE_C R64, R55, R49, RZ ;  /* 0x000000313740723e */ /* 0x000fca00048070ff */
[----:B------:R-:W1:Y:S01]  /*57d0*/  MUFU.EX2 R58, R58 ;  /* 0x0000003a003a7308 */ /* 0x000e620000000800 */
[----:B--2---:R-:W-:-:S07]  /*57e0*/  FADD R39, R33, R44 ;  /* 0x0000002c21277221 */ /* 0x004fce0000000000 */
[----:B------:R-:W2:Y:S01]  /*57f0*/  MUFU.EX2 R59, R59 ;  /* 0x0000003b003b7308 */ /* 0x000ea20000000800 */
[----:B---3--:R-:W-:-:S07]  /*5800*/  FADD R39, R38, R39 ;  /* 0x0000002726277221 */ /* 0x008fce0000000000 */
[----:B------:R-:W3:Y:S01]  /*5810*/  MUFU.EX2 R34, R34 ;  /* 0x0000002200227308 */ /* 0x000ee20000000800 */
[----:B-1----:R-:W-:-:S07]  /*5820*/  FADD R39, R58, R39 ;  /* 0x000000273a277221 */ /* 0x002fce0000000000 */
[----:B------:R-:W1:Y:S01]  /*5830*/  MUFU.EX2 R35, R35 ;  /* 0x0000002300237308 */ /* 0x000e620000000800 */
[C---:B--2---:R-:W-:Y:S01]  /*5840*/  FADD R47, R59.reuse, R39 ;  /* 0x000000273b2f7221 */ /* 0x044fe20000000000 */
[----:B------:R-:W-:Y:S01]  /*5850*/  BAR.SYNC.DEFER_BLOCKING 0x0 ;  /* 0x0000000000007b1d */ /* 0x000fe20000010000 */
[----:B------:R-:W-:-:S05]  /*5860*/  F2FP.SATFINITE.E4M3.F32.PACK_AB_MERGE_C R65, R59, R58, RZ ;  /* 0x0000003a3b41723e */ /* 0x000fca00048070ff */
[----:B------:R-:W2:Y:S01]  /*5870*/  MUFU.EX2 R37, R37 ;  /* 0x0000002500257308 */ /* 0x000ea20000000800 */
[----:B---3--:R-:W-:-:S07]  /*5880*/  FADD R44, R34, R47 ;  /* 0x0000002f222c7221 */ /* 0x008fce0000000000 */
[----:B------:R-:W3:Y:S01]  /*5890*/  MUFU.EX2 R40, R40 ;  /* 0x0000002800287308 */ /* 0x000ee20000000800 */
[----:B-1----:R-:W-:-:S07]  /*58a0*/  FADD R44, R35, R44 ;  /* 0x0000002c232c7221 */ /* 0x002fce0000000000 */
[----:B------:R-:W1:Y:S01]  /*58b0*/  MUFU.EX2 R42, R42 ;  /* 0x0000002a002a7308 */ /* 0x000e620000000800 */
[----:B--2---:R-:W-:Y:S01]  /*58c0*/  FADD R47, R37, R44 ;  /* 0x0000002c252f7221 */ /* 0x004fe20000000000 */
[----:B------:R0:W2:Y:S01]  /*58d0*/  LDSM.16.M88 R39, [R140+UR11+0x6000] ;  /* 0x0060000b8c27783b */ /* 0x0000a20008000000 */
[----:B------:R-:W4:Y:S05]  /*58e0*/  SYNCS.PHASECHK.TRANS64.TRYWAIT P3, [UR12], R163 ;  /* 0x000000a3ff0075a7 */ /* 0x000f2a000806110c */
[----:B------:R-:W5:Y:S01]  /*58f0*/  MUFU.EX2 R45, R45 ;  /* 0x0000002d002d7308 */ /* 0x000f620000000800 */
[----:B---3--:R-:W-:-:S07]  /*5900*/  FADD R47, R40, R47 ;  /* 0x0000002f282f7221 */ /* 0x008fce0000000000 */
[----:B------:R-:W3:Y:S01]  /*5910*/  MUFU.EX2 R165, R66 ;  /* 0x0000004200a57308 */ /* 0x000ee20000000800 */
[----:B-1----:R-:W-:-:S07]  /*5920*/  FADD R10, R42, R47 ;  /* 0x0000002f2a0a7221 */ /* 0x002fce0000000000 */
[----:B------:R-:W1:Y:S01]  /*5930*/  MUFU.EX2 R168, R67 ;  /* 0x0000004300a87308 */ /* 0x000e620000000800 */
[----:B-----5:R-:W-:-:S04]  /*5940*/  FADD R10, R45, R10 ;  /* 0x0000000a2d0a7221 */ /* 0x020fc80000000000 */
[----:B---3--:R-:W-:Y:S01]  /*5950*/  FADD R11, R165, R10 ;  /* 0x0000000aa50b7221 */ /* 0x008fe20000000000 */
[----:B------:R-:W-:-:S03]  /*5960*/  IADD3 R10, P4, PT, R88, UR27, RZ ;  /* 0x0000001b580a7c10 */ /* 0x000fc6000ff9e0ff */
[----:B-1----:R-:W-:Y:S01]  /*5970*/  FADD R41, R168, R11 ;  /* 0x0000000ba8297221 */ /* 0x002fe20000000000 */
[----:B------:R-:W-:-:S04]  /*5980*/  IADD3.X R11, PT, PT, R89, UR4, RZ, P4, !PT ;  /* 0x00000004590b7c10 */ /* 0x000fc8000a7fe4ff */
[----:B------:R0:W1:Y:S01]  /*5990*/  SHFL.BFLY PT, R44, R41, 0x10, 0x1f ;  /* 0x0e001f00292c7f89 */ /* 0x00006200000e0000 */
[----:B--2-4-:R-:W-:Y:S05]  /*59a0*/  @!P3 BRA `(.L_x_14) ;  /* 0x0000001c002cb947 */ /* 0x014fea0003800000 */
.L_x_23:
[----:B------:R-:W-:Y:S01]  /*59b0*/  IADD3.X R47, PT, PT, R97, UR4, RZ, P2, !PT ;  /* 0x00000004612f7c10 */ /* 0x000fe200097fe4ff */
[----:B------:R-:W2:Y:S01]  /*59c0*/  LDG.E.U8 R32, desc[UR22][R10.64] ;  /* 0x000000160a207981 */ /* 0x000ea2000c1e1100 */
[----:B------:R-:W-:Y:S02]  /*59d0*/  IADD3 R54, P2, PT, R112, UR27, RZ ;  /* 0x0000001b70367c10 */ /* 0x000fe4000ff5e0ff */
[----:B------:R-:W-:Y:S01]  /*59e0*/  IADD3 R50, P3, PT, R104, UR27, RZ ;  /* 0x0000001b68327c10 */ /* 0x000fe2000ff7e0ff */
[----:B------:R3:W4:Y:S01]  /*59f0*/  LDG.E.U8 R56, desc[UR22][R46.64] ;  /* 0x000000162e387981 */ /* 0x000722000c1e1100 */
[----:B------:R-:W-:Y:S02]  /*5a00*/  IADD3.X R55, PT, PT, R113, UR4, RZ, P2, !PT ;  /* 0x0000000471377c10 */ /* 0x000fe400097fe4ff */
[----:B------:R-:W-:Y:S02]  /*5a10*/  IADD3 R12, P2, PT, R90, UR27, RZ ;  /* 0x0000001b5a0c7c10 */ /* 0x000fe4000ff5e0ff */
[----:B------:R-:W-:Y:S01]  /*5a20*/  IADD3.X R51, PT, PT, R105, UR4, RZ, P3, !PT ;  /* 0x0000000469337c10 */ /* 0x000fe20009ffe4ff */
[----:B------:R-:W5:Y:S01]  /*5a30*/  LDG.E.U8 R62, desc[UR22][R54.64] ;  /* 0x00000016363e7981 */ /* 0x000f62000c1e1100 */
[----:B------:R-:W-:-:S02]  /*5a40*/  IADD3.X R13, PT, PT, R91, UR4, RZ, P2, !PT ;  /* 0x000000045b0d7c10 */ /* 0x000fc400097fe4ff */
[----:B------:R-:W-:Y:S01]  /*5a50*/  IADD3 R52, P2, PT, R106, UR27, RZ ;  /* 0x0000001b6a347c10 */ /* 0x000fe2000ff5e0ff */
[----:B------:R-:W5:Y:S03]  /*5a60*/  LDG.E.U8 R60, desc[UR22][R50.64] ;  /* 0x00000016323c7981 */ /* 0x000f66000c1e1100 */
[----:B------:R-:W-:Y:S01]  /*5a70*/  IADD3.X R53, PT, PT, R107, UR4, RZ, P2, !PT ;  /* 0x000000046b357c10 */ /* 0x000fe200097fe4ff */
[----:B------:R0:W5:Y:S01]  /*5a80*/  LDG.E.U8 R43, desc[UR22][R12.64] ;  /* 0x000000160c2b7981 */ /* 0x000162000c1e1100 */
[----:B---3--:R-:W-:Y:S02]  /*5a90*/  IADD3 R46, P2, PT, R114, UR27, RZ ;  /* 0x0000001b722e7c10 */ /* 0x008fe4000ff5e0ff */
[----:B------:R-:W-:Y:S01]  /*5aa0*/  IADD3 R48, P3, PT, R98, UR27, RZ ;  /* 0x0000001b62307c10 */ /* 0x000fe2000ff7e0ff */
[----:B------:R3:W5:Y:S01]  /*5ab0*/  LDG.E.U8 R59, desc[UR22][R52.64] ;  /* 0x00000016343b7981 */ /* 0x000762000c1e1100 */
[----:B------:R-:W-:-:S02]  /*5ac0*/  IADD3.X R47, PT, PT, R115, UR4, RZ, P2, !PT ;  /* 0x00000004732f7c10 */ /* 0x000fc400097fe4ff */
[----:B------:R-:W-:Y:S02]  /*5ad0*/  IADD3 R10, P2, PT, R92, UR27, RZ ;  /* 0x0000001b5c0a7c10 */ /* 0x000fe4000ff5e0ff */
[----:B------:R-:W-:Y:S01]  /*5ae0*/  IADD3.X R49, PT, PT, R99, UR4, RZ, P3, !PT ;  /* 0x0000000463317c10 */ /* 0x000fe20009ffe4ff */
[----:B------:R1:W5:Y:S01]  /*5af0*/  LDG.E.U8 R55, desc[UR22][R46.64] ;  /* 0x000000162e377981 */ /* 0x000362000c1e1100 */
[----:B------:R-:W-:Y:S02]  /*5b00*/  IADD3.X R11, PT, PT, R93, UR4, RZ, P2, !PT ;  /* 0x000000045d0b7c10 */ /* 0x000fe400097fe4ff */
[----:B0-----:R-:W-:Y:S01]  /*5b10*/  IADD3 R12, P2, PT, R100, UR27, RZ ;  /* 0x0000001b640c7c10 */ /* 0x001fe2000ff5e0ff */
[----:B------:R0:W5:Y:S03]  /*5b20*/  LDG.E.U8 R57, desc[UR22][R48.64] ;  /* 0x0000001630397981 */ /* 0x000166000c1e1100 */
[----:B------:R-:W-:Y:S01]  /*5b30*/  IADD3.X R13, PT, PT, R101, UR4, RZ, P2, !PT ;  /* 0x00000004650d7c10 */ /* 0x000fe200097fe4ff */
[----:B------:R-:W5:Y:S01]  /*5b40*/  LDG.E.U8 R54, desc[UR22][R10.64] ;  /* 0x000000160a367981 */ /* 0x000f62000c1e1100 */
[----:B------:R-:W-:-:S03]  /*5b50*/  IADD3 R50, P2, PT, R108, UR27, RZ ;  /* 0x0000001b6c327c10 */ /* 0x000fc6000ff5e0ff */
[----:B------:R0:W5:Y:S01]  /*5b60*/  LDG.E.U8 R58, desc[UR22][R12.64] ;  /* 0x000000160c3a7981 */ /* 0x000162000c1e1100 */
[----:B------:R-:W-:Y:S02]  /*5b70*/  IADD3.X R51, PT, PT, R109, UR4, RZ, P2, !PT ;  /* 0x000000046d337c10 */ /* 0x000fe400097fe4ff */
[----:B---3--:R-:W-:-:S03]  /*5b80*/  IADD3 R52, P2, PT, R116, UR27, RZ ;  /* 0x0000001b74347c10 */ /* 0x008fc6000ff5e0ff */
[----:B------:R-:W3:Y:S01]  /*5b90*/  LDG.E.U8 R50, desc[UR22][R50.64] ;  /* 0x0000001632327981 */ /* 0x000ee2000c1e1100 */
[----:B------:R-:W-:Y:S02]  /*5ba0*/  IADD3.X R53, PT, PT, R117, UR4, RZ, P2, !PT ;  /* 0x0000000475357c10 */ /* 0x000fe400097fe4ff */
[----:B-1----:R-:W-:-:S03]  /*5bb0*/  IADD3 R46, P2, PT, R94, UR27, RZ ;  /* 0x0000001b5e2e7c10 */ /* 0x002fc6000ff5e0ff */
[----:B------:R-:W3:Y:S01]  /*5bc0*/  LDG.E.U8 R52, desc[UR22][R52.64] ;  /* 0x0000001634347981 */ /* 0x000ee2000c1e1100 */
[----:B------:R-:W-:Y:S02]  /*5bd0*/  IADD3.X R47, PT, PT, R95, UR4, RZ, P2, !PT ;  /* 0x000000045f2f7c10 */ /* 0x000fe400097fe4ff */
[----:B0-----:R-:W-:-:S04]  /*5be0*/  IADD3 R48, P2, PT, R102, UR27, RZ ;  /* 0x0000001b66307c10 */ /* 0x001fc8000ff5e0ff */
[----:B------:R-:W-:Y:S01]  /*5bf0*/  IADD3.X R49, PT, PT, R103, UR4, RZ, P2, !PT ;  /* 0x0000000467317c10 */ /* 0x000fe200097fe4ff */
[----:B------:R-:W3:Y:S01]  /*5c00*/  LDG.E.U8 R47, desc[UR22][R46.64] ;  /* 0x000000162e2f7981 */ /* 0x000ee2000c1e1100 */
[----:B------:R-:W-:-:S04]  /*5c10*/  IADD3 R12, P2, PT, R110, UR27, RZ ;  /* 0x0000001b6e0c7c10 */ /* 0x000fc8000ff5e0ff */
[----:B------:R-:W-:Y:S01]  /*5c20*/  IADD3.X R13, PT, PT, R111, UR4, RZ, P2, !PT ;  /* 0x000000046f0d7c10 */ /* 0x000fe200097fe4ff */
[----:B------:R-:W3:Y:S01]  /*5c30*/  LDG.E.U8 R49, desc[UR22][R48.64] ;  /* 0x0000001630317981 */ /* 0x000ee2000c1e1100 */
[----:B------:R-:W-:-:S03]  /*5c40*/  IADD3 R10, P2, PT, R118, UR27, RZ ;  /* 0x0000001b760a7c10 */ /* 0x000fc6000ff5e0ff */
[----:B------:R-:W3:Y:S01]  /*5c50*/  LDG.E.U8 R51, desc[UR22][R12.64] ;  /* 0x000000160c337981 */ /* 0x000ee2000c1e1100 */
[----:B------:R-:W-:-:S05]  /*5c60*/  IADD3.X R11, PT, PT, R119, UR4, RZ, P2, !PT ;  /* 0x00000004770b7c10 */ /* 0x000fca00097fe4ff */
[----:B------:R0:W3:Y:S01]  /*5c70*/  LDG.E.U8 R53, desc[UR22][R10.64] ;  /* 0x000000160a357981 */ /* 0x0000e2000c1e1100 */
[----:B------:R-:W-:Y:S02]  /*5c80*/  F2FP.SATFINITE.E4M3.F32.PACK_AB_MERGE_C R21, R4, R21, R29 ;  /* 0x000000150415723e */ /* 0x000fe4000480701d */
[----:B------:R-:W-:Y:S02]  /*5c90*/  F2FP.SATFINITE.E4M3.F32.PACK_AB_MERGE_C R20, R5, R20, R18 ;  /* 0x000000140514723e */ /* 0x000fe40004807012 */
[----:B------:R-:W-:Y:S02]  /*5ca0*/  F2FP.SATFINITE.E4M3.F32.PACK_AB_MERGE_C R22, R7, R22, R61 ;  /* 0x000000160716723e */ /* 0x000fe4000480703d */
[----:B------:R-:W-:Y:S02]  /*5cb0*/  F2FP.SATFINITE.E4M3.F32.PACK_AB_MERGE_C R23, R6, R23, R63 ;  /* 0x000000170617723e */ /* 0x000fe4000480703f */
[----:B------:R-:W-:Y:S02]  /*5cc0*/  F2FP.SATFINITE.E4M3.F32.PACK_AB_MERGE_C R25, R8, R25, R19 ;  /* 0x000000190819723e */ /* 0x000fe40004807013 */
[----:B------:R-:W-:-:S02]  /*5cd0*/  F2FP.SATFINITE.E4M3.F32.PACK_AB_MERGE_C R24, R9, R24, R14 ;  /* 0x000000180918723e */ /* 0x000fc4000480700e */
[----:B------:R-:W-:Y:S02]  /*5ce0*/  F2FP.SATFINITE.E4M3.F32.PACK_AB_MERGE_C R26, R15, R26, R17 ;  /* 0x0000001a0f1a723e */ /* 0x000fe40004807011 */
[----:B------:R-:W-:Y:S02]  /*5cf0*/  F2FP.SATFINITE.E4M3.F32.PACK_AB_MERGE_C R27, R16, R27, R28 ;  /* 0x0000001b101b723e */ /* 0x000fe4000480701c */
[----:B0-----:R-:W0:Y:S01]  /*5d00*/  LDTM.x16 R4, tmem[UR29] ;  /* 0x0000001d000479ee */ /* 0x001e220008240000 */
[----:B------:R-:W-:Y:S02]  /*5d10*/  F2FP.SATFINITE.E4M3.F32.PACK_AB_MERGE_C R28, R31, R30, R64 ;  /* 0x0000001e1f1c723e */ /* 0x000fe40004807040 */
[----:B------:R-:W-:Y:S02]  /*5d20*/  F2FP.SATFINITE.E4M3.F32.PACK_AB_MERGE_C R29, R38, R33, R65 ;  /* 0x00000021261d723e */ /* 0x000fe40004807041 */
[----:B------:R-:W-:Y:S02]  /*5d30*/  F2FP.SATFINITE.E4M3.F32.PACK_AB_MERGE_C R30, R40, R37, RZ ;  /* 0x00000025281e723e */ /* 0x000fe400048070ff */
[----:B------:R-:W-:-:S02]  /*5d40*/  F2FP.SATFINITE.E4M3.F32.PACK_AB_MERGE_C R157, R157, R158, RZ ;  /* 0x0000009e9d9d723e */ /* 0x000fc400048070ff */
[----:B------:R-:W-:Y:S02]  /*5d50*/  F2FP.SATFINITE.E4M3.F32.PACK_AB_MERGE_C R33, R159, R160, RZ ;  /* 0x000000a09f21723e */ /* 0x000fe400048070ff */
[----:B------:R-:W-:Y:S02]  /*5d60*/  F2FP.SATFINITE.E4M3.F32.PACK_AB_MERGE_C R161, R161, R162, RZ ;  /* 0x000000a2a1a1723e */ /* 0x000fe400048070ff */
[----:B------:R-:W-:Y:S02]  /*5d70*/  F2FP.SATFINITE.E4M3.F32.PACK_AB_MERGE_C R164, R167, R164, RZ ;  /* 0x000000a4a7a4723e */ /* 0x000fe400048070ff */
[----:B------:R-:W-:Y:S02]  /*5d80*/  F2FP.SATFINITE.E4M3.F32.PACK_AB_MERGE_C R31, R168, R165, RZ ;  /* 0x000000a5a81f723e */ /* 0x000fe400048070ff */
[----:B------:R-:W-:Y:S02]  /*5d90*/  F2FP.SATFINITE.E4M3.F32.PACK_AB_MERGE_C R30, R35, R34, R30 ;  /* 0x00000022231e723e */ /* 0x000fe4000480701e */
[----:B------:R-:W-:-:S02]  /*5da0*/  F2FP.SATFINITE.E4M3.F32.PACK_AB_MERGE_C R33, R151, R152, R33 ;  /* 0x000000989721723e */ /* 0x000fc40004807021 */
[----:B------:R-:W-:Y:S02]  /*5db0*/  F2FP.SATFINITE.E4M3.F32.PACK_AB_MERGE_C R34, R153, R154, R161 ;  /* 0x0000009a9922723e */ /* 0x000fe400048070a1 */
[----:B------:R-:W-:Y:S02]  /*5dc0*/  F2FP.SATFINITE.E4M3.F32.PACK_AB_MERGE_C R35, R156, R155, R164 ;  /* 0x0000009b9c23723e */ /* 0x000fe400048070a4 */
[----:B------:R-:W-:Y:S01]  /*5dd0*/  F2FP.SATFINITE.E4M3.F32.PACK_AB_MERGE_C R31, R45, R42, R31 ;  /* 0x0000002a2d1f723e */ /* 0x000fe2000480701f */
[C---:B0-----:R-:W-:Y:S01]  /*5de0*/  FMUL R4, R39.reuse, R4 ;  /* 0x0000000427047220 */ /* 0x041fe20000400000 */
        /* <DEDUP_REMOVED lines=14> */
[----:B------:R-:W-:Y:S01]  /*5ed0*/  FMUL R19, R39, R19 ;  /* 0x0000001327137220 */ /* 0x000fe20000400000 */
[----:B------:R-:W-:Y:S01]  /*5ee0*/  ULEA UR12, UR26, UR11, 0x3 ;  /* 0x0000000b1a0c7291 */ /* 0x000fe2000f8e18ff */
[----:B------:R-:W-:Y:S01]  /*5ef0*/  FADD R41, R41, R44 ;  /* 0x0000002c29297221 */ /* 0x000fe20000000000 */
[----:B------:R-:W-:-:S02]  /*5f00*/  UMOV UR4, UR5 ;  /* 0x0000000500047c82 */ /* 0x000fc40008000000 */
[----:B------:R-:W-:Y:S01]  /*5f10*/  UIADD3 UR12, UPT, UPT, UR12, 0x8000, URZ ;  /* 0x000080000c0c7890 */ /* 0x000fe2000fffe0ff */
[----:B--2---:R0:W-:Y:S04]  /*5f20*/  STS.U8 [R69+UR11+0x7000], R32 ;  /* 0x0070002045007988 */ /* 0x0041e8000800000b */
[----:B----4-:R1:W-:Y:S01]  /*5f30*/  STS.U8 [R69+UR11+0x7400], R56 ;  /* 0x0074003845007988 */ /* 0x0103e2000800000b */
[----:B0-----:R-:W-:-:S03]  /*5f40*/  F2FP.SATFINITE.E4M3.F32.PACK_AB_MERGE_C R32, R150, R149, R157 ;  /* 0x000000959620723e */ /* 0x001fc6000480709d */
[----:B-----5:R1:W-:Y:S04]  /*5f50*/  STS.U8 [R69+UR11+0x7c00], R62 ;  /* 0x007c003e45007988 */ /* 0x0203e8000800000b */
[----:B------:R1:W-:Y:S04]  /*5f60*/  STS.U8 [R69+UR11+0x7800], R60 ;  /* 0x0078003c45007988 */ /* 0x0003e8000800000b */
[----:B------:R1:W-:Y:S04]  /*5f70*/  STS.U8 [R122+UR11+0x7100], R43 ;  /* 0x0071002b7a007988 */ /* 0x0003e8000800000b */
[----:B------:R1:W-:Y:S04]  /*5f80*/  STS.U8 [R122+UR11+0x7900], R59 ;  /* 0x0079003b7a007988 */ /* 0x0003e8000800000b */
[----:B------:R1:W-:Y:S04]  /*5f90*/  STS.U8 [R122+UR11+0x7d00], R55 ;  /* 0x007d00377a007988 */ /* 0x0003e8000800000b */
[----:B------:R1:W-:Y:S04]  /*5fa0*/  STS.U8 [R122+UR11+0x7500], R57 ;  /* 0x007500397a007988 */ /* 0x0003e8000800000b */
[----:B------:R1:W-:Y:S04]  /*5fb0*/  STS.U8 [R123+UR11+0x7200], R54 ;  /* 0x007200367b007988 */ /* 0x0003e8000800000b */
[----:B------:R1:W-:Y:S04]  /*5fc0*/  STS.U8 [R123+UR11+0x7600], R58 ;  /* 0x0076003a7b007988 */ /* 0x0003e8000800000b */
[----:B---3--:R1:W-:Y:S04]  /*5fd0*/  STS.U8 [R123+UR11+0x7a00], R50 ;  /* 0x007a00327b007988 */ /* 0x0083e8000800000b */
[----:B------:R1:W-:Y:S04]  /*5fe0*/  STS.U8 [R123+UR11+0x7e00], R52 ;  /* 0x007e00347b007988 */ /* 0x0003e8000800000b */
[----:B------:R1:W-:Y:S04]  /*5ff0*/  STS.U8 [R124+UR11+0x7300], R47 ;  /* 0x0073002f7c007988 */ /* 0x0003e8000800000b */
[----:B------:R1:W-:Y:S04]  /*6000*/  STS.U8 [R124+UR11+0x7700], R49 ;  /* 0x007700317c007988 */ /* 0x0003e8000800000b */
[----:B------:R1:W-:Y:S04]  /*6010*/  STS.U8 [R124+UR11+0x7b00], R51 ;  /* 0x007b00337c007988 */ /* 0x0003e8000800000b */
[----:B------:R1:W-:Y:S04]  /*6020*/  STS.U8 [R124+UR11+0x7f00], R53 ;  /* 0x007f00357c007988 */ /* 0x0003e8000800000b */
[----:B------:R1:W-:Y:S04]  /*6030*/  STS.128 [R144+UR11], R32 ;  /* 0x0000002090007988 */ /* 0x0003e80008000c0b */
[----:B------:R1:W-:Y:S04]  /*6040*/  STS.128 [R143+UR11], R20 ;  /* 0x000000148f007988 */ /* 0x0003e80008000c0b */
[----:B------:R1:W-:Y:S04]  /*6050*/  STS.128 [R142+UR11], R24 ;  /* 0x000000188e007988 */ /* 0x0003e80008000c0b */
[----:B------:R1:W-:Y:S01]  /*6060*/  STS.128 [R141+UR11], R28 ;  /* 0x0000001c8d007988 */ /* 0x0003e20008000c0b */
[----:B------:R-:W-:Y:S01]  /*6070*/  NOP ;  /* 0x0000000000007918 */ /* 0x000fe20000000000 */
[----:B------:R1:W-:Y:S01]  /*6080*/  STTM.x16 tmem[UR29], R4 ;  /* 0x00000004000079ed */ /* 0x0003e2000824001d */
[----:B------:R-:W0:Y:S02]  /*6090*/  FENCE.VIEW.ASYNC.T ;  /* 0x00000000000073c6 */ /* 0x000e240000000200 */
[----:B0-----:R-:W-:Y:S06]  /*60a0*/  BAR.SYNC.DEFER_BLOCKING 0x0 ;  /* 0x0000000000007b1d */ /* 0x001fec0000010000 */
[----:B------:R0:W-:Y:S06]  /*60b0*/  MEMBAR.ALL.CTA ;  /* 0x0000000000007992 */ /* 0x0001ec0000008000 */
[----:B0-----:R-:W0:Y:S02]  /*60c0*/  FENCE.VIEW.ASYNC.S ;  /* 0x00000000000073c6 */ /* 0x001e240000000000 */
[----:B0-----:R-:W-:Y:S06]  /*60d0*/  BAR.SYNC.DEFER_BLOCKING 0x0 ;  /* 0x0000000000007b1d */ /* 0x001fec0000010000 */
[----:B------:R-:W-:Y:S05]  /*60e0*/  BRA.U UP1, `(.L_x_15) ;  /* 0x0000000101547547 */ /* 0x000fea000b800000 */
[----:B------:R-:W-:Y:S01]  /*60f0*/  UMOV UR18, UR31 ;  /* 0x0000001f00127c82 */ /* 0x000fe20008000000 */
[----:B------:R-:W-:Y:S01]  /*6100*/  UMOV UR19, 0x40004040 ;  /* 0x4000404000137882 */ /* 0x000fe20000000000 */
[----:B------:R-:W-:Y:S01]  /*6110*/  UMOV UR16, UR25 ;  /* 0x0000001900107c82 */ /* 0x000fe20008000000 */
        /* <DEDUP_REMOVED lines=18> */
.L_x_15:
[----:B------:R-:W-:Y:S01]  /*6240*/  UIADD3 UR26, UPT, UPT, UR26, 0x1, URZ ;  /* 0x000000011a1a7890 */ /* 0x000fe2000fffe0ff */
[----:B------:R-:W-:Y:S01]  /*6250*/  FFMA R147, R36, R147, R41 ;  /* 0x0000009324937223 */ /* 0x000fe20000000029 */
[----:B------:R-:W-:Y:S01]  /*6260*/  UIADD3 UR6, UPT, UPT, UR6, 0x80, URZ ;  /* 0x0000008006067890 */ /* 0x000fe2000fffe0ff */
[----:B------:R-:W-:Y:S01]  /*6270*/  IADD3 R145, PT, PT, R148, R145, RZ ;  /* 0x0000009194917210 */ /* 0x000fe20007ffe0ff */
[----:B------:R-:W-:Y:S01]  /*6280*/  UISETP.GT.AND UP2, UPT, UR26, 0x1, UPT ;  /* 0x000000011a00788c */ /* 0x000fe2000bf44270 */
[----:B------:R-:W-:Y:S01]  /*6290*/  MOV R163, UR4 ;  /* 0x0000000400a37c02 */ /* 0x000fe20008000f00 */
[----:B------:R-:W-:Y:S01]  /*62a0*/  UIADD3 UR27, UPT, UPT, UR15, UR27, URZ ;  /* 0x0000001b0f1b7290 */ /* 0x000fe2000fffe0ff */
[----:B------:R-:W-:Y:S01]  /*62b0*/  MOV R165, R146 ;  /* 0x0000009200a57202 */ /* 0x000fe20000000f00 */
[----:B0-----:R-:W-:Y:S02]  /*62c0*/  USEL UR5, URZ, 0x1, !UP2 ;  /* 0x00000001ff057887 */ /* 0x001fe4000d000000 */
[----:B------:R-:W-:-:S02]  /*62d0*/  USEL UR26, UR26, URZ, !UP2 ;  /* 0x000000ff1a1a7287 */ /* 0x000fc4000d000000 */
[----:B------:R-:W-:Y:S02]  /*62e0*/  UISETP.GE.AND UP2, UPT, UR6, UR14, UPT ;  /* 0x0000000e0600728c */ /* 0x000fe4000bf46270 */
[----:B------:R-:W-:-:S07]  /*62f0*/  ULOP3.LUT UR5, UR4, UR5, URZ, 0x3c, !UPT ;  /* 0x0000000504057292 */ /* 0x000fce000f8e3cff */
[----:B------:R-:W-:Y:S05]  /*6300*/  BRA.U !UP2, `(.L_x_16) ;  /* 0xffffffd90a487547 */ /* 0x000fea000b83ffff */
.L_x_11:
[----:B------:R-:W2:Y:S02]  /*6310*/  LDCU UR5, c[0x0][0x3f0] ;  /* 0x00007e00ff0577ac */ /* 0x000ea40008000800 */
[----:B--2---:R-:W-:-:S09]  /*6320*/  UISETP.GE.AND UP0, UPT, UR5, 0x1, UPT ;  /* 0x000000010500788c */ /* 0x004fd2000bf06270 */
[----:B------:R-:W-:Y:S05]  /*6330*/  BRA.U !UP0, `(.L_x_17) ;  /* 0x0000000108107547 */ /* 0x000fea000b800000 */
[----:B------:R-:W-:-:S06]  /*6340*/  USHF.L.U32 UR4, UR4, 0x1f, URZ ;  /* 0x0000001f04047899 */ /* 0x000fcc00080006ff */
[----:B-1-3--:R-:W-:-:S04]  /*6350*/  MOV R4, UR4 ;  /* 0x0000000400047c02 */ /* 0x00afc80008000f00 */
[----:B------:R-:W1:Y:S02]  /*6360*/  SYNCS.PHASECHK.TRANS64.TRYWAIT P2, [UR12], R4 ;  /* 0x00000004ff0075a7 */ /* 0x000e64000804110c */
[----:B-1----:R-:W-:Y:S05]  /*6370*/  @!P2 BRA `(.L_x_18) ;  /* 0x0000001000c4a947 */ /* 0x002fea0003800000 */
.L_x_17:
[----:B------:R-:W-:Y:S01]  /*6380*/  BAR.SYNC.DEFER_BLOCKING 0x0 ;  /* 0x0000000000007b1d */ /* 0x000fe20000010000 */
[----:B------:R-:W-:Y:S02]  /*6390*/  FSETP.GEU.AND P2, PT, R147, 1.175494350822287508e-38, PT ;  /* 0x008000009300780b */ /* 0x000fe40003f4e000 */
[----:B01----:R-:W-:Y:S02]  /*63a0*/  LOP3.LUT R21, R68, 0x18, RZ, 0xc0, !PT ;  /* 0x0000001844157812 */ /* 0x003fe400078ec0ff */
[----:B------:R-:W-:-:S03]  /*63b0*/  LOP3.LUT R138, R138, 0x180, RZ, 0xc0, !PT ;  /* 0x000001808a8a7812 */ /* 0x000fc600078ec0ff */
[----:B------:R-:W0:Y:S01]  /*63c0*/  LDC R28, c[0x0][0x3e8] ;  /* 0x0000fa00ff1c7b82 */ /* 0x000e220000000800 */
[----:B------:R-:W-:Y:S01]  /*63d0*/  LEA R22, R21, UR11, 0x6 ;  /* 0x0000000b15167c11 */ /* 0x000fe2000f8e30ff */
[----:B------:R-:W1:Y:S01]  /*63e0*/  LDCU.64 UR4, c[0x0][0x3e0] ;  /* 0x00007c00ff0477ac */ /* 0x000e620008000a00 */
[----:B------:R-:W-:Y:S02]  /*63f0*/  LOP3.LUT R125, R125, 0x70, RZ, 0xc0, !PT ;  /* 0x000000707d7d7812 */ /* 0x000fe400078ec0ff */
[-C--:B------:R-:W-:Y:S01]  /*6400*/  LEA R24, R21, R22.reuse, 0x6 ;  /* 0x0000001615187211 */ /* 0x080fe200078e30ff */
[----:B------:R-:W-:Y:S01]  /*6410*/  HFMA2 R21, -RZ, RZ, 1.443359375, -0.2030029296875 ;  /* 0x3dc6b27fff157431 */ /* 0x000fe200000001ff */
[----:B------:R-:W-:Y:S01]  /*6420*/  IADD3 R138, PT, PT, R139, R22, R138 ;  /* 0x000000168b8a7210 */ /* 0x000fe20007ffe08a */
[----:B------:R-:W2:Y:S01]  /*6430*/  LDC.64 R34, c[0x0][0x398] ;  /* 0x0000e600ff227b82 */ /* 0x000ea20000000a00 */
[----:B------:R-:W-:Y:S02]  /*6440*/  IADD3 R125, PT, PT, R125, R24, RZ ;  /* 0x000000187d7d7210 */ /* 0x000fe40007ffe0ff */
[----:B------:R-:W-:-:S04]  /*6450*/  LOP3.LUT R68, R68, 0xe0, RZ, 0xc0, !PT ;  /* 0x000000e044447812 */ /* 0x000fc800078ec0ff */
[----:B------:R-:W-:Y:S01]  /*6460*/  LEA R68, R68, R125, 0x2 ;  /* 0x0000007d44447211 */ /* 0x000fe200078e10ff */
[----:B------:R-:W4:Y:S02]  /*6470*/  @!P1 SYNCS.CCTL.IV [UR11+0x8000] ;  /* 0x00800000ff0099b1 */ /* 0x000f24000800000b */
[----:B----4-:R-:W-:Y:S01]  /*6480*/  BAR.SYNC.DEFER_BLOCKING 0x0 ;  /* 0x0000000000007b1d */ /* 0x010fe20000010000 */
[----:B-1----:R-:W-:-:S05]  /*6490*/  UIMAD UR4, UR10, UR4, URZ ;  /* 0x000000040a0472a4 */ /* 0x002fca000f8e02ff */
[----:B------:R-:W1:Y:S02]  /*64a0*/  @!P1 SYNCS.CCTL.IV [UR11+0x8008] ;  /* 0x00800800ff0099b1 */ /* 0x000e64000800000b */
[----:B-1----:R1:W-:Y:S01]  /*64b0*/  STSM.16.M88 [R0], R147 ;  /* 0x0000009300007844 */ /* 0x0023e20000000000 */
[----:B------:R-:W-:Y:S01]  /*64c0*/  BAR.SYNC.DEFER_BLOCKING 0x0 ;  /* 0x0000000000007b1d */ /* 0x000fe20000010000 */
[----:B-1----:R-:W-:-:S05]  /*64d0*/  @!P2 FMUL R147, R147, 8388608 ;  /* 0x4b0000009393a820 */ /* 0x002fca0000400000 */
[----:B---3--:R-:W1:Y:S01]  /*64e0*/  LDTM.x16 R4, tmem[UR29] ;  /* 0x0000001d000479ee */ /* 0x008e620008240000 */
[----:B------:R-:W3:Y:S01]  /*64f0*/  LDSM.16.M88 R20, [R140+UR11] ;  /* 0x0000000b8c14783b */ /* 0x000ee20008000000 */
[----:B------:R-:W-:Y:S01]  /*6500*/  NOP ;  /* 0x0000000000007918 */ /* 0x000fe20000000000 */
[----:B-1----:R-:W-:Y:S01]  /*6510*/  BAR.SYNC.DEFER_BLOCKING 0x0 ;  /* 0x0000000000007b1d */ /* 0x002fe20000010000 */
[C---:B---3--:R-:W-:Y:S02]  /*6520*/  FSETP.GT.AND P1, PT, |R20|.reuse, 8.50705917302346158658e+37, PT ;  /* 0x7e8000001400780b */ /* 0x048fe40003f24200 */
[----:B------:R-:W-:-:S11]  /*6530*/  FSETP.GEU.AND P3, PT, |R20|, 1.175494350822287508e-38, PT ;  /* 0x008000001400780b */ /* 0x000fd60003f6e200 */
[----:B------:R-:W-:Y:S01]  /*6540*/  @P1 FMUL R20, R20, 0.25 ;  /* 0x3e80000014141820 */ /* 0x000fe20000400000 */
[----:B------:R-:W-:Y:S01]  /*6550*/  @P1 FMUL R4, R4, 0.25 ;  /* 0x3e80000004041820 */ /* 0x000fe20000400000 */
[----:B------:R-:W-:Y:S01]  /*6560*/  @P1 FMUL R5, R5, 0.25 ;  /* 0x3e80000005051820 */ /* 0x000fe20000400000 */
[----:B------:R-:W-:Y:S01]  /*6570*/  @P1 FMUL R6, R6, 0.25 ;  /* 0x3e80000006061820 */ /* 0x000fe20000400000 */
[----:B------:R-:W-:Y:S01]  /*6580*/  @!P3 FMUL R20, R20, 16777216 ;  /* 0x4b8000001414b820 */ /* 0x000fe20000400000 */
[----:B------:R-:W-:Y:S01]  /*6590*/  @P1 FMUL R7, R7, 0.25 ;  /* 0x3e80000007071820 */ /* 0x000fe20000400000 */
[----:B------:R-:W-:Y:S01]  /*65a0*/  @!P3 FMUL R4, R4, 16777216 ;  /* 0x4b8000000404b820 */ /* 0x000fe20000400000 */
[----:B------:R-:W-:Y:S01]  /*65b0*/  @!P3 FMUL R5, R5, 16777216 ;  /* 0x4b8000000505b820 */ /* 0x000fe20000400000 */
[----:B------:R-:W-:Y:S01]  /*65c0*/  @P1 FMUL R12, R12, 0.25 ;  /* 0x3e8000000c0c1820 */ /* 0x000fe20000400000 */
[----:B------:R-:W-:Y:S01]  /*65d0*/  @P1 FMUL R13, R13, 0.25 ;  /* 0x3e8000000d0d1820 */ /* 0x000fe20000400000 */
[----:B------:R-:W1:Y:S01]  /*65e0*/  MUFU.RCP R20, R20 ;  /* 0x0000001400147308 */ /* 0x000e620000001000 */
[----:B------:R-:W-:Y:S01]  /*65f0*/  @P1 FMUL R14, R14, 0.25 ;  /* 0x3e8000000e0e1820 */ /* 0x000fe20000400000 */
[----:B------:R-:W-:Y:S01]  /*6600*/  @P1 FMUL R15, R15, 0.25 ;  /* 0x3e8000000f0f1820 */ /* 0x000fe20000400000 */
[----:B------:R-:W-:Y:S01]  /*6610*/  @P1 FMUL R16, R16, 0.25 ;  /* 0x3e80000010101820 */ /* 0x000fe20000400000 */
[----:B------:R-:W-:Y:S01]  /*6620*/  @P1 FMUL R17, R17, 0.25 ;  /* 0x3e80000011111820 */ /* 0x000fe20000400000 */
[----:B------:R-:W-:Y:S01]  /*6630*/  @!P3 FMUL R6, R6, 16777216 ;  /* 0x4b8000000606b820 */ /* 0x000fe20000400000 */
[----:B------:R-:W-:Y:S01]  /*6640*/  @!P3 FMUL R7, R7, 16777216 ;  /* 0x4b8000000707b820 */ /* 0x000fe20000400000 */
[----:B------:R-:W-:Y:S01]  /*6650*/  @P1 FMUL R8, R8, 0.25 ;  /* 0x3e80000008081820 */ /* 0x000fe20000400000 */
[----:B------:R-:W-:Y:S01]  /*6660*/  @P1 FMUL R9, R9, 0.25 ;  /* 0x3e80000009091820 */ /* 0x000fe20000400000 */
[----:B------:R-:W-:Y:S01]  /*6670*/  @P1 FMUL R18, R18, 0.25 ;  /* 0x3e80000012121820 */ /* 0x000fe20000400000 */
[----:B------:R-:W-:Y:S01]  /*6680*/  @P1 FMUL R19, R19, 0.25 ;  /* 0x3e80000013131820 */ /* 0x000fe20000400000 */
[----:B------:R-:W-:Y:S01]  /*6690*/  @!P3 FMUL R12, R12, 16777216 ;  /* 0x4b8000000c0cb820 */ /* 0x000fe20000400000 */
[----:B------:R-:W-:Y:S01]  /*66a0*/  @!P3 FMUL R13, R13, 16777216 ;  /* 0x4b8000000d0db820 */ /* 0x000fe20000400000 */
[----:B------:R-:W-:Y:S01]  /*66b0*/  @!P3 FMUL R14, R14, 16777216 ;  /* 0x4b8000000e0eb820 */ /* 0x000fe20000400000 */
[----:B------:R-:W-:Y:S01]  /*66c0*/  @!P3 FMUL R15, R15, 16777216 ;  /* 0x4b8000000f0fb820 */ /* 0x000fe20000400000 */
[----:B------:R-:W-:Y:S01]  /*66d0*/  @!P3 FMUL R16, R16, 16777216 ;  /* 0x4b8000001010b820 */ /* 0x000fe20000400000 */
[----:B------:R-:W-:Y:S01]  /*66e0*/  @!P3 FMUL R17, R17, 16777216 ;  /* 0x4b8000001111b820 */ /* 0x000fe20000400000 */
[C---:B-1----:R-:W-:Y:S01]  /*66f0*/  FMUL R4, R20.reuse, R4 ;  /* 0x0000000414047220 */ /* 0x042fe20000400000 */
[C---:B------:R-:W-:Y:S01]  /*6700*/  FMUL R5, R20.reuse, R5 ;  /* 0x0000000514057220 */ /* 0x040fe20000400000 */
[C---:B------:R-:W-:Y:S01]  /*6710*/  FMUL R6, R20.reuse, R6 ;  /* 0x0000000614067220 */ /* 0x040fe20000400000 */
[----:B------:R-:W-:Y:S01]  /*6720*/  FMUL R7, R20, R7 ;  /* 0x0000000714077220 */ /* 0x000fe20000400000 */
[----:B------:R-:W-:Y:S01]  /*6730*/  @!P3 FMUL R8, R8, 16777216 ;  /* 0x4b8000000808b820 */ /* 0x000fe20000400000 */
[----:B------:R-:W-:Y:S01]  /*6740*/  @!P3 FMUL R9, R9, 16777216 ;  /* 0x4b8000000909b820 */ /* 0x000fe20000400000 */
[----:B------:R-:W-:Y:S01]  /*6750*/  @!P3 FMUL R18, R18, 16777216 ;  /* 0x4b8000001212b820 */ /* 0x000fe20000400000 */
[----:B------:R-:W-:Y:S01]  /*6760*/  @!P3 FMUL R19, R19, 16777216 ;  /* 0x4b8000001313b820 */ /* 0x000fe20000400000 */
[C---:B------:R-:W-:Y:S01]  /*6770*/  FMUL R12, R20.reuse, R12 ;  /* 0x0000000c140c7220 */ /* 0x040fe20000400000 */
[C---:B------:R-:W-:Y:S01]  /*6780*/  FMUL R13, R20.reuse, R13 ;  /* 0x0000000d140d7220 */ /* 0x040fe20000400000 */
[C---:B------:R-:W-:Y:S01]  /*6790*/  FMUL R14, R20.reuse, R14 ;  /* 0x0000000e140e7220 */ /* 0x040fe20000400000 */
[C---:B------:R-:W-:Y:S01]  /*67a0*/  FMUL R15, R20.reuse, R15 ;  /* 0x0000000f140f7220 */ /* 0x040fe20000400000 */
[C---:B------:R-:W-:Y:S01]  /*67b0*/  FMUL R16, R20.reuse, R16 ;  /* 0x0000001014107220 */ /* 0x040fe20000400000 */
[C---:B------:R-:W-:Y:S01]  /*67c0*/  FMUL R17, R20.reuse, R17 ;  /* 0x0000001114117220 */ /* 0x040fe20000400000 */
[----:B------:R-:W-:Y:S01]  /*67d0*/  F2FP.SATFINITE.E4M3.F32.PACK_AB_MERGE_C R5, R5, R4, RZ ;  /* 0x000000040505723e */ /* 0x000fe200048070ff */
[C---:B------:R-:W-:Y:S01]  /*67e0*/  FMUL R8, R20.reuse, R8 ;  /* 0x0000000814087220 */ /* 0x040fe20000400000 */
[----:B------:R-:W-:Y:S01]  /*67f0*/  F2FP.SATFINITE.E4M3.F32.PACK_AB_MERGE_C R6, R7, R6, RZ ;  /* 0x000000060706723e */ /* 0x000fe200048070ff */
[C---:B------:R-:W-:Y:S01]  /*6800*/  FMUL R9, R20.reuse, R9 ;  /* 0x0000000914097220 */ /* 0x040fe20000400000 */
[C---:B------:R-:W-:Y:S01]  /*6810*/  FMUL R18, R20.reuse, R18 ;  /* 0x0000001214127220 */ /* 0x040fe20000400000 */
[----:B------:R-:W-:Y:S01]  /*6820*/  FMUL R19, R20, R19 ;  /* 0x0000001314137220 */ /* 0x000fe20000400000 */
[----:B------:R-:W-:Y:S01]  /*6830*/  LOP3.LUT R7, R5, 0xffff, RZ, 0xc0, !PT ;  /* 0x0000ffff05077812 */ /* 0x000fe200078ec0ff */
[----:B------:R-:W-:Y:S01]  /*6840*/  @P1 FMUL R10, R10, 0.25 ;  /* 0x3e8000000a0a1820 */ /* 0x000fe20000400000 */
[----:B------:R-:W-:Y:S01]  /*6850*/  F2FP.SATFINITE.E4M3.F32.PACK_AB_MERGE_C R12, R13, R12, RZ ;  /* 0x0000000c0d0c723e */ /* 0x000fe200048070ff */
[----:B------:R-:W-:Y:S01]  /*6860*/  @P1 FMUL R11, R11, 0.25 ;  /* 0x3e8000000b0b1820 */ /* 0x000fe20000400000 */
[----:B------:R-:W-:Y:S01]  /*6870*/  F2FP.SATFINITE.E4M3.F32.PACK_AB_MERGE_C R14, R15, R14, RZ ;  /* 0x0000000e0f0e723e */ /* 0x000fe200048070ff */
[----:B------:R-:W-:Y:S01]  /*6880*/  @!P3 FMUL R10, R10, 16777216 ;  /* 0x4b8000000a0ab820 */ /* 0x000fe20000400000 */
[----:B------:R-:W-:Y:S01]  /*6890*/  F2FP.SATFINITE.E4M3.F32.PACK_AB_MERGE_C R16, R17, R16, RZ ;  /* 0x000000101110723e */ /* 0x000fe200048070ff */
[----:B------:R-:W-:Y:S01]  /*68a0*/  @!P3 FMUL R11, R11, 16777216 ;  /* 0x4b8000000b0bb820 */ /* 0x000fe20000400000 */
[----:B------:R-:W-:Y:S01]  /*68b0*/  LOP3.LUT R6, R6, 0xffff, RZ, 0xc0, !PT ;  /* 0x0000ffff06067812 */ /* 0x000fe200078ec0ff */
[C---:B------:R-:W-:Y:S01]  /*68c0*/  FMUL R10, R20.reuse, R10 ;  /* 0x0000000a140a7220 */ /* 0x040fe20000400000 */
[----:B------:R-:W-:Y:S01]  /*68d0*/  F2FP.SATFINITE.E4M3.F32.PACK_AB_MERGE_C R8, R9, R8, RZ ;  /* 0x000000080908723e */ /* 0x000fe200048070ff */
[----:B------:R-:W-:Y:S01]  /*68e0*/  FMUL R11, R20, R11 ;  /* 0x0000000b140b7220 */ /* 0x000fe20000400000 */
[----:B------:R-:W-:-:S02]  /*68f0*/  F2FP.SATFINITE.E4M3.F32.PACK_AB_MERGE_C R18, R19, R18, RZ ;  /* 0x000000121312723e */ /* 0x000fc400048070ff */
[----:B------:R-:W-:Y:S02]  /*6900*/  SHF.R.U32.HI R5, RZ, 0x8, R7 ;  /* 0x00000008ff057819 */ /* 0x000fe40000011607 */
[----:B------:R-:W-:Y:S02]  /*6910*/  LOP3.LUT R17, R12, 0xffff, RZ, 0xc0, !PT ;  /* 0x0000ffff0c117812 */ /* 0x000fe400078ec0ff */
[----:B------:R-:W-:Y:S02]  /*6920*/  LOP3.LUT R14, R14, 0xffff, RZ, 0xc0, !PT ;  /* 0x0000ffff0e0e7812 */ /* 0x000fe400078ec0ff */
[----:B------:R-:W-:Y:S02]  /*6930*/  LOP3.LUT R19, R16, 0xffff, RZ, 0xc0, !PT ;  /* 0x0000ffff10137812 */ /* 0x000fe400078ec0ff */
[--C-:B------:R-:W-:Y:S02]  /*6940*/  PRMT R7, R7, 0x3340, R6.reuse ;  /* 0x0000334007077816 */ /* 0x100fe40000000006 */
[----:B------:R-:W-:-:S02]  /*6950*/  SHF.R.U32.HI R6, RZ, 0x8, R6 ;  /* 0x00000008ff067819 */ /* 0x000fc40000011606 */
[----:B------:R-:W-:Y:S02]  /*6960*/  IADD3 R4, PT, PT, R147, -0x3f3504f3, RZ ;  /* 0xc0cafb0d93047810 */ /* 0x000fe40007ffe0ff */
[----:B------:R-:W-:Y:S02]  /*6970*/  LOP3.LUT R13, R8, 0xffff, RZ, 0xc0, !PT ;  /* 0x0000ffff080d7812 */ /* 0x000fe400078ec0ff */
[----:B------:R-:W-:Y:S02]  /*6980*/  PRMT R12, R19, 0x3340, R0 ;  /* 0x00003340130c7816 */ /* 0x000fe40000000000 */
[----:B------:R-:W-:Y:S02]  /*6990*/  PRMT R9, R17, 0x3340, R14 ;  /* 0x0000334011097816 */ /* 0x000fe4000000000e */
[----:B------:R-:W-:Y:S02]  /*69a0*/  LOP3.LUT R5, R5, 0xffff, RZ, 0xc0, !PT ;  /* 0x0000ffff05057812 */ /* 0x000fe400078ec0ff */
[----:B------:R-:W-:-:S02]  /*69b0*/  LOP3.LUT R6, R6, 0xffff, RZ, 0xc0, !PT ;  /* 0x0000ffff06067812 */ /* 0x000fc400078ec0ff */
[----:B------:R-:W-:Y:S02]  /*69c0*/  LOP3.LUT R4, R4, 0xff800000, RZ, 0xc0, !PT ;  /* 0xff80000004047812 */ /* 0x000fe400078ec0ff */
[----:B------:R-:W-:Y:S02]  /*69d0*/  PRMT R8, R13, 0x3340, R0 ;  /* 0x000033400d087816 */ /* 0x000fe40000000000 */
[----:B------:R-:W-:Y:S02]  /*69e0*/  PRMT R15, R9, 0x5410, R12 ;  /* 0x00005410090f7816 */ /* 0x000fe4000000000c */
[----:B------:R-:W-:Y:S02]  /*69f0*/  PRMT R12, R5, 0x3340, R6 ;  /* 0x00003340050c7816 */ /* 0x000fe40000000006 */
[----:B------:R-:W-:Y:S02]  /*6a00*/  F2FP.SATFINITE.E4M3.F32.PACK_AB_MERGE_C R10, R11, R10, RZ ;  /* 0x0000000a0b0a723e */ /* 0x000fe400048070ff */
[----:B------:R-:W-:-:S02]  /*6a10*/  IADD3 R5, PT, PT, R147, -R4, RZ ;  /* 0x8000000493057210 */ /* 0x000fc40007ffe0ff */
[----:B------:R-:W-:Y:S02]  /*6a20*/  SHF.R.U32.HI R6, RZ, 0x8, R13 ;  /* 0x00000008ff067819 */ /* 0x000fe4000001160d */
[----:B------:R-:W-:Y:S02]  /*6a30*/  PRMT R11, R7, 0x5410, R8 ;  /* 0x00005410070b7816 */ /* 0x000fe40000000008 */
[----:B------:R-:W-:Y:S02]  /*6a40*/  SHF.R.U32.HI R7, RZ, 0x8, R17 ;  /* 0x00000008ff077819 */ /* 0x000fe40000011611 */
[----:B------:R-:W-:Y:S02]  /*6a50*/  SHF.R.U32.HI R8, RZ, 0x8, R14 ;  /* 0x00000008ff087819 */ /* 0x000fe4000001160e */
[----:B------:R-:W-:Y:S02]  /*6a60*/  SHF.R.U32.HI R9, RZ, 0x8, R19 ;  /* 0x00000008ff097819 */ /* 0x000fe40000011613 */
[----:B------:R-:W-:Y:S01]  /*6a70*/  LOP3.LUT R13, R6, 0xffff, RZ, 0xc0, !PT ;  /* 0x0000ffff060d7812 */ /* 0x000fe200078ec0ff */
[----:B------:R-:W-:Y:S01]  /*6a80*/  FADD R6, R5, -1 ;  /* 0xbf80000005067421 */ /* 0x000fe20000000000 */
[----:B------:R-:W-:-:S02]  /*6a90*/  LOP3.LUT R7, R7, 0xffff, RZ, 0xc0, !PT ;  /* 0x0000ffff07077812 */ /* 0x000fc400078ec0ff */
[----:B------:R-:W-:Y:S01]  /*6aa0*/  LOP3.LUT R8, R8, 0xffff, RZ, 0xc0, !PT ;  /* 0x0000ffff08087812 */ /* 0x000fe200078ec0ff */
[C---:B------:R-:W-:Y:S01]  /*6ab0*/  FFMA.FTZ R5, R6.reuse, R21, -0.16845393180847167969 ;  /* 0xbe2c7f3006057423 */ /* 0x040fe20000010015 */
[----:B------:R-:W-:Y:S02]  /*6ac0*/  LOP3.LUT R9, R9, 0xffff, RZ, 0xc0, !PT ;  /* 0x0000ffff09097812 */ /* 0x000fe400078ec0ff */
[----:B------:R-:W-:Y:S01]  /*6ad0*/  PRMT R7, R7, 0x3340, R8 ;  /* 0x0000334007077816 */ /* 0x000fe20000000008 */
[C---:B------:R-:W-:Y:S01]  /*6ae0*/  FFMA.FTZ R5, R6.reuse, R5, 0.1716887056827545166 ;  /* 0x3e2fcf2a06057423 */ /* 0x040fe20000010005 */
[--C-:B------:R-:W-:Y:S02]  /*6af0*/  PRMT R13, R13, 0x3340, R0.reuse ;  /* 0x000033400d0d7816 */ /* 0x100fe40000000000 */
[----:B------:R-:W-:Y:S01]  /*6b00*/  PRMT R8, R9, 0x3340, R0 ;  /* 0x0000334009087816 */ /* 0x000fe20000000000 */
[----:B------:R-:W-:Y:S01]  /*6b10*/  FFMA.FTZ R5, R6, R5, -0.17900948226451873779 ;  /* 0xbe374e4306057423 */ /* 0x000fe20000010005 */
[----:B------:R-:W-:Y:S01]  /*6b20*/  LOP3.LUT R18, R18, 0xffff, RZ, 0xc0, !PT ;  /* 0x0000ffff12127812 */ /* 0x000fe200078ec0ff */
[----:B0-----:R-:W-:Y:S01]  /*6b30*/  IMAD R9, R2, R28, RZ ;  /* 0x0000001c02097224 */ /* 0x001fe200078e02ff */
[----:B------:R-:W-:Y:S01]  /*6b40*/  LOP3.LUT R10, R10, 0xffff, RZ, 0xc0, !PT ;  /* 0x0000ffff0a0a7812 */ /* 0x000fe200078ec0ff */
[----:B------:R-:W-:Y:S01]  /*6b50*/  FFMA.FTZ R5, R6, R5, 0.20512372255325317383 ;  /* 0x3e520bf406057423 */ /* 0x000fe20000010005 */
[----:B------:R-:W-:-:S02]  /*6b60*/  PRMT R13, R12, 0x5410, R13 ;  /* 0x000054100c0d7816 */ /* 0x000fc4000000000d */
[----:B------:R-:W-:Y:S01]  /*6b70*/  PRMT R7, R7, 0x5410, R8 ;  /* 0x0000541007077816 */ /* 0x000fe20000000008 */
[C---:B------:R-:W-:Y:S01]  /*6b80*/  FFMA.FTZ R5, R6.reuse, R5, -0.24046532809734344482 ;  /* 0xbe763c8b06057423 */ /* 0x040fe20000010005 */
[----:B------:R-:W-:Y:S02]  /*6b90*/  PRMT R14, R15, 0x4210, R18 ;  /* 0x000042100f0e7816 */ /* 0x000fe40000000012 */
[--C-:B------:R-:W-:Y:S01]  /*6ba0*/  PRMT R12, R11, 0x4210, R10.reuse ;  /* 0x000042100b0c7816 */ /* 0x100fe2000000000a */
[C---:B------:R-:W-:Y:S01]  /*6bb0*/  FFMA.FTZ R5, R6.reuse, R5, 0.28857114911079406738 ;  /* 0x3e93bf9906057423 */ /* 0x040fe20000010005 */
[----:B------:R-:W-:Y:S02]  /*6bc0*/  PRMT R13, R13, 0x5210, R10 ;  /* 0x000052100d0d7816 */ /* 0x000fe4000000000a */
[----:B------:R-:W-:Y:S01]  /*6bd0*/  PRMT R15, R7, 0x5210, R18 ;  /* 0x00005210070f7816 */ /* 0x000fe20000000012 */
[----:B------:R-:W-:Y:S01]  /*6be0*/  FFMA.FTZ R5, R6, R5, -0.36067417263984680176 ;  /* 0xbeb8aa4906057423 */ /* 0x000fe20000010005 */
[----:B------:R-:W-:-:S02]  /*6bf0*/  ISETP.GE.U32.AND P1, PT, R147, 0x7f800000, PT ;  /* 0x7f8000009300780c */ /* 0x000fc40003f26070 */
[----:B------:R-:W-:Y:S01]  /*6c00*/  LEA R10, R28, R9, 0x1 ;  /* 0x000000091c0a7211 */ /* 0x000fe200078e08ff */
[----:B------:R0:W-:Y:S01]  /*6c10*/  STSM.16.M88.4 [R138], R12 ;  /* 0x0000000c8a007844 */ /* 0x0001e20000000200 */
[C---:B------:R-:W-:Y:S01]  /*6c20*/  FFMA.FTZ R5, R6.reuse, R5, 0.48089820146560668945 ;  /* 0x3ef6384a06057423 */ /* 0x040fe20000010005 */
[----:B------:R-:W-:Y:S01]  /*6c30*/  FSEL R2, RZ, -23, P2 ;  /* 0xc1b80000ff027808 */ /* 0x000fe20001000000 */
[----:B------:R-:W-:Y:S02]  /*6c40*/  BAR.SYNC.DEFER_BLOCKING 0x0 ;  /* 0x0000000000007b1d */ /* 0x000fe40000010000 */
[----:B------:R-:W-:Y:S01]  /*6c50*/  FFMA.FTZ R5, R6, R5, -0.72134751081466674805 ;  /* 0xbf38aa3b06057423 */ /* 0x000fe20000010005 */
[----:B------:R-:W-:Y:S02]  /*6c60*/  LEA R11, R28, R10, 0x1 ;  /* 0x0000000a1c0b7211 */ /* 0x000fe400078e08ff */
[----:B------:R-:W-:Y:S01]  /*6c70*/  FSETP.NEU.AND P2, PT, R147, RZ, PT ;  /* 0x000000ff9300720b */ /* 0x000fe20003f4d000 */
[----:B------:R-:W-:Y:S01]  /*6c80*/  FMUL R7, R6, R5 ;  /* 0x0000000506077220 */ /* 0x000fe20000400000 */
[----:B------:R-:W-:-:S02]  /*6c90*/  I2FP.F32.S32 R5, R4 ;  /* 0x0000000400057245 */ /* 0x000fc40000201400 */
[----:B------:R-:W-:Y:S01]  /*6ca0*/  @P1 MOV R4, 0x7f800000 ;  /* 0x7f80000000041802 */ /* 0x000fe20000000f00 */
[----:B------:R-:W-:Y:S02]  /*6cb0*/  FMUL R7, R6, R7 ;  /* 0x0000000706077220 */ /* 0x000fe40000400000 */
[----:B------:R-:W-:Y:S01]  /*6cc0*/  FFMA.FTZ R2, R5, 1.1920928955078125e-07, R2 ;  /* 0x3400000005027823 */ /* 0x000fe20000010002 */
[----:B0-----:R-:W-:Y:S01]  /*6cd0*/  LEA R13, R28, R11, 0x1 ;  /* 0x0000000b1c0d7211 */ /* 0x001fe200078e08ff */
[----:B------:R-:W-:Y:S01]  /*6ce0*/  FFMA.FTZ R7, R6, 1.4426950216293334961, R7 ;  /* 0x3fb8aa3b06077823 */ /* 0x000fe20000010007 */
[----:B------:R-:W-:Y:S01]  /*6cf0*/  IMAD R5, R3, UR5, RZ ;  /* 0x0000000503057c24 */ /* 0x000fe2000f8e02ff */
[----:B------:R-:W-:Y:S01]  /*6d00*/  USHF.R.S32.HI UR5, URZ, 0x1f, UR4 ;  /* 0x0000001fff057899 */ /* 0x000fe20008011404 */
[----:B------:R-:W-:Y:S01]  /*6d10*/  LEA R15, R28, R13, 0x1 ;  /* 0x0000000d1c0f7211 */ /* 0x000fe200078e08ff */
[----:B------:R-:W-:Y:S01]  /*6d20*/  FADD R2, R2, R7 ;  /* 0x0000000702027221 */ /* 0x000fe20000000000 */
[----:B------:R-:W-:Y:S01]  /*6d30*/  @P1 FFMA.FTZ R2, R147, R4, +INF ;  /* 0x7f80000093021423 */ /* 0x000fe20000010004 */
[----:B--2---:R-:W-:Y:S01]  /*6d40*/  IADD3 R34, P1, P3, R5, UR4, R34 ;  /* 0x0000000405227c10 */ /* 0x004fe2000fb3e022 */
[----:B------:R-:W0:Y:S01]  /*6d50*/  LDCU UR4, c[0x0][0x3ec] ;  /* 0x00007d80ff0477ac */ /* 0x000e220008000800 */
[----:B------:R-:W-:-:S02]  /*6d60*/  LEA R16, R28, R15, 0x1 ;  /* 0x0000000f1c107211 */ /* 0x000fc400078e08ff */
[----:B------:R-:W-:Y:S01]  /*6d70*/  SHF.R.S32.HI R4, RZ, 0x1f, R5 ;  /* 0x0000001fff047819 */ /* 0x000fe20000011405 */
[----:B------:R-:W1:Y:S01]  /*6d80*/  LDSM.16.M88.4 R68, [R68] ;  /* 0x000000004444783b */ /* 0x000e620000000200 */
[----:B------:R-:W-:Y:S02]  /*6d90*/  LEA R17, R28, R16, 0x1 ;  /* 0x000000101c117211 */ /* 0x000fe400078e08ff */
[----:B------:R-:W-:Y:S02]  /*6da0*/  FSEL R5, R2, -INF , P2 ;  /* 0xff80000002057808 */ /* 0x000fe40001000000 */
[----:B------:R-:W-:Y:S02]  /*6db0*/  LEA R2, R28, R17, 0x1 ;  /* 0x000000111c027211 */ /* 0x000fe400078e08ff */
[----:B------:R-:W-:Y:S01]  /*6dc0*/  IADD3.X R36, PT, PT, R4, UR5, R35, P1, P3 ;  /* 0x0000000504247c10 */ /* 0x000fe20008fe6423 */
[----:B------:R-:W-:Y:S01]  /*6dd0*/  FFMA R37, R5, 0.69314718246459960938, R146 ;  /* 0x3f31721805257823 */ /* 0x000fe20000000092 */
[----:B------:R-:W-:-:S02]  /*6de0*/  LEA R21, R28, R2, 0x1 ;  /* 0x000000021c157211 */ /* 0x000fc400078e08ff */
[-C--:B------:R-:W-:Y:S02]  /*6df0*/  IADD3 R4, P1, PT, R9, R34.reuse, RZ ;  /* 0x0000002209047210 */ /* 0x080fe40007f3e0ff */
[-C--:B------:R-:W-:Y:S01]  /*6e00*/  IADD3 R6, P2, PT, R10, R34.reuse, RZ ;  /* 0x000000220a067210 */ /* 0x080fe20007f5e0ff */
[----:B0-----:R-:W-:Y:S01]  /*6e10*/  UIMAD UR4, UR10, UR4, URZ ;  /* 0x000000040a0472a4 */ /* 0x001fe2000f8e02ff */
[----:B------:R-:W-:Y:S02]  /*6e20*/  LEA R23, R28, R21, 0x1 ;  /* 0x000000151c177211 */ /* 0x000fe400078e08ff */
[----:B------:R-:W-:Y:S01]  /*6e30*/  IADD3 R8, P3, PT, R11, R34, RZ ;  /* 0x000000220b087210 */ /* 0x000fe20007f7e0ff */
[----:B------:R-:W-:Y:S01]  /*6e40*/  USHF.L.U32 UR6, UR4, 0x2, URZ ;  /* 0x0000000204067899 */ /* 0x000fe200080006ff */
[-C--:B------:R-:W-:Y:S01]  /*6e50*/  LEA.HI.X.SX32 R5, R9, R36.reuse, 0x1, P1 ;  /* 0x0000002409057211 */ /* 0x080fe200008f0eff */
[----:B------:R-:W-:Y:S01]  /*6e60*/  UIMAD.WIDE UR4, UR4, 0x4, URZ ;  /* 0x00000004040478a5 */ /* 0x000fe2000f8e02ff */
[----:B------:R-:W-:-:S02]  /*6e70*/  LEA.HI.X.SX32 R7, R10, R36, 0x1, P2 ;  /* 0x000000240a077211 */ /* 0x000fc400010f0eff */
[C---:B------:R-:W-:Y:S02]  /*6e80*/  LEA R25, R28.reuse, R23, 0x1 ;  /* 0x000000171c197211 */ /* 0x040fe400078e08ff */
[-C--:B------:R-:W-:Y:S02]  /*6e90*/  IADD3 R10, P1, PT, R13, R34.reuse, RZ ;  /* 0x000000220d0a7210 */ /* 0x080fe40007f3e0ff */
[----:B------:R-:W-:Y:S02]  /*6ea0*/  IADD3 R12, P2, PT, R15, R34, RZ ;  /* 0x000000220f0c7210 */ /* 0x000fe40007f5e0ff */
[-C--:B------:R-:W-:Y:S02]  /*6eb0*/  LEA.HI.X.SX32 R9, R11, R36.reuse, 0x1, P3 ;  /* 0x000000240b097211 */ /* 0x080fe400018f0eff */
[----:B------:R-:W-:Y:S02]  /*6ec0*/  LEA R27, R28, R25, 0x1 ;  /* 0x000000191c1b7211 */ /* 0x000fe400078e08ff */
[----:B------:R-:W-:-:S02]  /*6ed0*/  LEA.HI.X.SX32 R11, R13, R36, 0x1, P1 ;  /* 0x000000240d0b7211 */ /* 0x000fc400008f0eff */
[----:B------:R-:W-:Y:S02]  /*6ee0*/  IADD3 R14, P3, PT, R16, R34, RZ ;  /* 0x00000022100e7210 */ /* 0x000fe40007f7e0ff */
[----:B------:R-:W-:Y:S02]  /*6ef0*/  LEA.HI.X.SX32 R13, R15, R36, 0x1, P2 ;  /* 0x000000240f0d7211 */ /* 0x000fe400010f0eff */
[----:B------:R-:W-:Y:S02]  /*6f00*/  IADD3 R18, P2, PT, R2, R34, RZ ;  /* 0x0000002202127210 */ /* 0x000fe40007f5e0ff */
[----:B------:R-:W-:Y:S02]  /*6f10*/  LEA R29, R28, R27, 0x1 ;  /* 0x0000001b1c1d7211 */ /* 0x000fe400078e08ff */
[----:B------:R-:W-:Y:S02]  /*6f20*/  LEA.HI.X.SX32 R15, R16, R36, 0x1, P3 ;  /* 0x00000024100f7211 */ /* 0x000fe400018f0eff */
[----:B------:R-:W-:-:S02]  /*6f30*/  IADD3 R16, P1, PT, R17, R34, RZ ;  /* 0x0000002211107210 */ /* 0x000fc40007f3e0ff */
[----:B------:R-:W-:Y:S02]  /*6f40*/  LEA.HI.X.SX32 R19, R2, R36, 0x1, P2 ;  /* 0x0000002402137211 */ /* 0x000fe400010f0eff */
[----:B------:R-:W-:Y:S02]  /*6f50*/  LEA R2, R28, R29, 0x1 ;  /* 0x0000001d1c027211 */ /* 0x000fe400078e08ff */
[C---:B-1----:R-:W-:Y:S02]  /*6f60*/  PRMT R39, R68.reuse, 0x7770, RZ ;  /* 0x0000777044277816 */ /* 0x042fe400000000ff */
[----:B------:R-:W-:Y:S02]  /*6f70*/  IADD3 R20, P3, PT, R21, R34, RZ ;  /* 0x0000002215147210 */ /* 0x000fe40007f7e0ff */
[C---:B------:R-:W-:Y:S01]  /*6f80*/  PRMT R41, R68.reuse, 0x7771, RZ ;  /* 0x0000777144297816 */ /* 0x040fe200000000ff */
[----:B------:R0:W-:Y:S01]  /*6f90*/  STG.E.U8 desc[UR22][R4.64], R39 ;  /* 0x0000002704007986 */ /* 0x0001e2000c101116 */
[----:B------:R-:W-:-:S02]  /*6fa0*/  PRMT R43, R68, 0x7772, RZ ;  /* 0x00007772442b7816 */ /* 0x000fc400000000ff */
[----:B------:R-:W-:Y:S01]  /*6fb0*/  LEA.HI.X.SX32 R17, R17, R36, 0x1, P1 ;  /* 0x0000002411117211 */ /* 0x000fe200008f0eff */
[----:B------:R-:W-:Y:S01]  /*6fc0*/  STG.E.U8 desc[UR22][R6.64], R41 ;  /* 0x0000002906007986 */ /* 0x000fe2000c101116 */
[----:B------:R-:W-:Y:S02]  /*6fd0*/  PRMT R45, R68, 0x7773, RZ ;  /* 0x00007773442d7816 */ /* 0x000fe400000000ff */
[----:B------:R-:W-:Y:S01]  /*6fe0*/  IADD3 R22, P1, PT, R23, R34, RZ ;  /* 0x0000002217167210 */ /* 0x000fe20007f3e0ff */
[----:B------:R1:W-:Y:S01]  /*6ff0*/  STG.E.U8 desc[UR22][R8.64], R43 ;  /* 0x0000002b08007986 */ /* 0x0003e2000c101116 */
[----:B------:R-:W-:Y:S02]  /*7000*/  LEA R33, R28, R2, 0x1 ;  /* 0x000000021c217211 */ /* 0x000fe400078e08ff */
[----:B------:R-:W-:Y:S01]  /*7010*/  PRMT R47, R69, 0x7770, RZ ;  /* 0x00007770452f7816 */ /* 0x000fe200000000ff */
[----:B------:R-:W-:Y:S01]  /*7020*/  STG.E.U8 desc[UR22][R10.64], R45 ;  /* 0x0000002d0a007986 */ /* 0x000fe2000c101116 */
[----:B------:R-:W-:Y:S01]  /*7030*/  LEA.HI.X.SX32 R21, R21, R36, 0x1, P3 ;  /* 0x0000002415157211 */ /* 0x000fe200018f0eff */
[----:B0-----:R-:W-:Y:S01]  /*7040*/  IMAD.HI R4, R3, 0x4, RZ ;  /* 0x0000000403047827 */ /* 0x001fe200078e02ff */
[----:B------:R-:W-:Y:S01]  /*7050*/  IADD3 R24, P2, PT, R25, R34, RZ ;  /* 0x0000002219187210 */ /* 0x000fe20007f5e0ff */
[----:B------:R-:W-:Y:S01]  /*7060*/  STG.E.U8 desc[UR22][R12.64], R47 ;  /* 0x0000002f0c007986 */ /* 0x000fe2000c101116 */
[----:B------:R-:W-:-:S02]  /*7070*/  PRMT R49, R69, 0x7771, RZ ;  /* 0x0000777145317816 */ /* 0x000fc400000000ff */
[----:B------:R-:W-:Y:S01]  /*7080*/  IADD3 R26, P3, PT, R27, R34, RZ ;  /* 0x000000221b1a7210 */ /* 0x000fe20007f7e0ff */
[----:B-1----:R-:W0:Y:S01]  /*7090*/  LDC.64 R8, c[0x0][0x3a0] ;  /* 0x0000e800ff087b82 */ /* 0x002e220000000a00 */
[C---:B------:R-:W-:Y:S01]  /*70a0*/  PRMT R51, R69.reuse, 0x7772, RZ ;  /* 0x0000777245337816 */ /* 0x040fe200000000ff */
[----:B------:R-:W-:Y:S01]  /*70b0*/  STG.E.U8 desc[UR22][R14.64], R49 ;  /* 0x000000310e007986 */ /* 0x000fe2000c101116 */
[----:B------:R-:W-:Y:S02]  /*70c0*/  PRMT R69, R69, 0x7773, RZ ;  /* 0x0000777345457816 */ /* 0x000fe400000000ff */
[-C--:B------:R-:W-:Y:S01]  /*70d0*/  LEA.HI.X.SX32 R23, R23, R36.reuse, 0x1, P1 ;  /* 0x0000002417177211 */ /* 0x080fe200008f0eff */
[----:B------:R-:W-:Y:S01]  /*70e0*/  STG.E.U8 desc[UR22][R16.64], R51 ;  /* 0x0000003310007986 */ /* 0x000fe2000c101116 */
[----:B------:R-:W-:Y:S02]  /*70f0*/  LEA R35, R28, R33, 0x1 ;  /* 0x000000211c237211 */ /* 0x000fe400078e08ff */
[----:B------:R-:W-:Y:S01]  /*7100*/  PRMT R53, R70, 0x7770, RZ ;  /* 0x0000777046357816 */ /* 0x000fe200000000ff */
[----:B------:R-:W-:Y:S01]  /*7110*/  STG.E.U8 desc[UR22][R18.64], R69 ;  /* 0x0000004512007986 */ /* 0x000fe2000c101116 */
[----:B------:R-:W-:-:S02]  /*7120*/  LEA.HI.X.SX32 R25, R25, R36, 0x1, P2 ;  /* 0x0000002419197211 */ /* 0x000fc400010f0eff */
[----:B------:R-:W-:Y:S01]  /*7130*/  IADD3 R28, P1, PT, R29, R34, RZ ;  /* 0x000000221d1c7210 */ /* 0x000fe20007f3e0ff */
[----:B------:R-:W-:Y:S01]  /*7140*/  STG.E.U8 desc[UR22][R20.64], R53 ;  /* 0x0000003514007986 */ /* 0x000fe2000c101116 */
[----:B------:R-:W-:Y:S02]  /*7150*/  PRMT R55, R70, 0x7771, RZ ;  /* 0x0000777146377816 */ /* 0x000fe400000000ff */
[----:B------:R-:W-:Y:S02]  /*7160*/  LEA.HI.X.SX32 R27, R27, R36, 0x1, P3 ;  /* 0x000000241b1b7211 */ /* 0x000fe400018f0eff */
[-C--:B------:R-:W-:Y:S01]  /*7170*/  IADD3 R30, P2, PT, R2, R34.reuse, RZ ;  /* 0x00000022021e7210 */ /* 0x080fe20007f5e0ff */
[----:B------:R-:W-:Y:S01]  /*7180*/  STG.E.U8 desc[UR22][R22.64], R55 ;  /* 0x0000003716007986 */ /* 0x000fe2000c101116 */
[----:B------:R-:W-:Y:S02]  /*7190*/  PRMT R57, R70, 0x7772, RZ ;  /* 0x0000777246397816 */ /* 0x000fe400000000ff */
[----:B------:R-:W-:-:S02]  /*71a0*/  IADD3 R32, P3, PT, R33, R34, RZ ;  /* 0x0000002221207210 */ /* 0x000fc40007f7e0ff */
[----:B------:R-:W-:Y:S01]  /*71b0*/  PRMT R59, R70, 0x7773, RZ ;  /* 0x00007773463b7816 */ /* 0x000fe200000000ff */
[----:B------:R-:W-:Y:S01]  /*71c0*/  STG.E.U8 desc[UR22][R24.64], R57 ;  /* 0x0000003918007986 */ /* 0x000fe2000c101116 */
[----:B------:R-:W-:Y:S02]  /*71d0*/  IADD3 R34, P4, PT, R35, R34, RZ ;  /* 0x0000002223227210 */ /* 0x000fe40007f9e0ff */
[----:B------:R-:W-:Y:S01]  /*71e0*/  PRMT R61, R71, 0x7770, RZ ;  /* 0x00007770473d7816 */ /* 0x000fe200000000ff */
[----:B------:R-:W-:Y:S01]  /*71f0*/  STG.E.U8 desc[UR22][R26.64], R59 ;  /* 0x0000003b1a007986 */ /* 0x000fe2000c101116 */
[-C--:B------:R-:W-:Y:S02]  /*7200*/  LEA.HI.X.SX32 R29, R29, R36.reuse, 0x1, P1 ;  /* 0x000000241d1d7211 */ /* 0x080fe400008f0eff */
[C---:B------:R-:W-:Y:S02]  /*7210*/  PRMT R63, R71.reuse, 0x7771, RZ ;  /* 0x00007771473f7816 */ /* 0x040fe400000000ff */
[----:B------:R-:W-:Y:S01]  /*7220*/  LEA.HI.X.SX32 R31, R2, R36, 0x1, P2 ;  /* 0x00000024021f7211 */ /* 0x000fe200010f0eff */
[----:B------:R-:W-:Y:S01]  /*7230*/  STG.E.U8 desc[UR22][R28.64], R61 ;  /* 0x0000003d1c007986 */ /* 0x000fe2000c101116 */
[----:B------:R-:W-:-:S02]  /*7240*/  PRMT R65, R71, 0x7772, RZ ;  /* 0x0000777247417816 */ /* 0x000fc400000000ff */
[-C--:B------:R-:W-:Y:S01]  /*7250*/  LEA.HI.X.SX32 R33, R33, R36.reuse, 0x1, P3 ;  /* 0x0000002421217211 */ /* 0x080fe200018f0eff */
[----:B------:R-:W-:Y:S01]  /*7260*/  STG.E.U8 desc[UR22][R30.64], R63 ;  /* 0x0000003f1e007986 */ /* 0x000fe2000c101116 */
[----:B------:R-:W-:Y:S02]  /*7270*/  PRMT R71, R71, 0x7773, RZ ;  /* 0x0000777347477816 */ /* 0x000fe400000000ff */
[----:B------:R-:W-:Y:S01]  /*7280*/  LEA.HI.X.SX32 R35, R35, R36, 0x1, P4 ;  /* 0x0000002423237211 */ /* 0x000fe200020f0eff */
[----:B------:R-:W-:Y:S01]  /*7290*/  STG.E.U8 desc[UR22][R32.64], R65 ;  /* 0x0000004120007986 */ /* 0x000fe2000c101116 */
[----:B------:R-:W-:Y:S02]  /*72a0*/  ISETP.GE.U32.AND P1, PT, R166, 0x80, PT ;  /* 0x00000080a600780c */ /* 0x000fe40003f26070 */
[----:B------:R-:W-:Y:S01]  /*72b0*/  SHF.L.U32 R5, R3, 0x2, RZ ;  /* 0x0000000203057819 */ /* 0x000fe200000006ff */
[----:B------:R-:W-:Y:S01]  /*72c0*/  STG.E.U8 desc[UR22][R34.64], R71 ;  /* 0x0000004722007986 */ /* 0x000fe2000c101116 */
[----:B------:R-:W-:Y:S02]  /*72d0*/  BAR.SYNC.DEFER_BLOCKING 0x0 ;  /* 0x0000000000007b1d */ /* 0x000fe40000010000 */
[----:B0-----:R-:W-:-:S04]  /*72e0*/  IADD3 R2, P2, P3, R5, UR6, R8 ;  /* 0x0000000605027c10 */ /* 0x001fc8000fb5e008 */
[----:B------:R-:W-:Y:S01]  /*72f0*/  IADD3.X R3, PT, PT, R4, UR5, R9, P2, P3 ;  /* 0x0000000504037c10 */ /* 0x000fe200097e6409 */
[----:B------:R-:W-:Y:S01]  /*7300*/  STSM.16.M88 [R0], R37 ;  /* 0x0000002500007844 */ /* 0x000fe20000000000 */
[----:B------:R-:W-:Y:S06]  /*7310*/  BAR.SYNC.DEFER_BLOCKING 0x0 ;  /* 0x0000000000007b1d */ /* 0x000fec0000010000 */
[----:B------:R-:W0:Y:S04]  /*7320*/  LDSM.16.M88 R7, [R140+UR11] ;  /* 0x0000000b8c07783b */ /* 0x000e280008000000 */
[----:B0-----:R0:W-:Y:S01]  /*7330*/  @!P1 STG.E desc[UR22][R2.64], R7 ;  /* 0x0000000702009986 */ /* 0x0011e2000c101916 */
[----:B------:R-:W-:Y:S06]  /*7340*/  BAR.SYNC.DEFER_BLOCKING 0x0 ;  /* 0x0000000000007b1d */ /* 0x000fec0000010000 */
[----:B------:R-:W-:Y:S05]  /*7350*/  @P0 BRA `(.L_x_19) ;  /* 0x0000000000a00947 */ /* 0x000fea0003800000 */
[----:B------:R-:W1:Y:S01]  /*7360*/  S2UR UR5, SR_CgaCtaId ;  /* 0x00000000000579c3 */ /* 0x000e620000008800 */
[----:B------:R-:W-:Y:S01]  /*7370*/  NOP ;  /* 0x0000000000007918 */ /* 0x000fe20000000000 */
[----:B------:R-:W-:Y:S01]  /*7380*/  UMOV UR4, 0x50 ;  /* 0x0000005000047882 */ /* 0x000fe20000000000 */
[----:B------:R-:W-:Y:S02]  /*7390*/  MOV R0, UR7 ;  /* 0x0000000700007c02 */ /* 0x000fe40008000f00 */
[----:B0-----:R-:W-:Y:S02]  /*73a0*/  MOV R3, 0xff ;  /* 0x000000ff00037802 */ /* 0x001fe40000000f00 */
[----:B------:R-:W-:Y:S02]  /*73b0*/  LOP3.LUT R0, R0, 0xffff, RZ, 0xc0, !PT ;  /* 0x0000ffff00007812 */ /* 0x000fe400078ec0ff */
[----:B------:R-:W-:Y:S02]  /*73c0*/  MOV R7, 0x1 ;  /* 0x0000000100077802 */ /* 0x000fe40000000f00 */
[----:B------:R-:W-:-:S04]  /*73d0*/  SHF.R.U32.HI R0, RZ, 0x5, R0 ;  /* 0x00000005ff007819 */ /* 0x000fc80000011600 */
[----:B------:R-:W-:Y:S02]  /*73e0*/  IADD3 R2, PT, PT, R0, 0x10, RZ ;  /* 0x0000001000027810 */ /* 0x000fe40007ffe0ff */
[----:B------:R-:W-:Y:S01]  /*73f0*/  SHF.L.U32 R0, R3, R0, RZ ;  /* 0x0000000003007219 */ /* 0x000fe200000006ff */
[----:B-1----:R-:W-:Y:S01]  /*7400*/  ULEA UR6, UR5, UR4, 0x18 ;  /* 0x0000000405067291 */ /* 0x002fe2000f8ec0ff */
[----:B------:R-:W-:-:S04]  /*7410*/  SHF.L.U32 R3, R7, R2, RZ ;  /* 0x0000000207037219 */ /* 0x000fc800000006ff */
[----:B------:R-:W-:-:S04]  /*7420*/  LOP3.LUT R0, R3, R0, RZ, 0xfc, !PT ;  /* 0x0000000003007212 */ /* 0x000fc800078efcff */
[----:B------:R-:W0:Y:S01]  /*7430*/  LDS R5, [UR6] ;  /* 0x00000006ff057984 */ /* 0x000e220008000800 */
[C---:B------:R-:W-:Y:S02]  /*7440*/  LOP3.LUT R2, R0.reuse, 0xffff, RZ, 0xc0, !PT ;  /* 0x0000ffff00027812 */ /* 0x040fe400078ec0ff */
[----:B0-----:R-:W-:-:S04]  /*7450*/  LOP3.LUT R3, R0, 0xffff, R5, 0x80, !PT ;  /* 0x0000ffff00037812 */ /* 0x001fc800078e8005 */
[----:B------:R-:W-:-:S13]  /*7460*/  ISETP.NE.AND P0, PT, R3, R2, PT ;  /* 0x000000020300720c */ /* 0x000fda0003f05270 */
[----:B------:R-:W-:Y:S05]  /*7470*/  @P0 BRA `(.L_x_20) ;  /* 0x0000000000500947 */ /* 0x000fea0003800000 */
[----:B------:R-:W-:Y:S02]  /*7480*/  SHF.R.U32.HI R5, RZ, 0x10, R5 ;  /* 0x00000010ff057819 */ /* 0x000fe40000011605 */
[----:B------:R-:W-:-:S04]  /*7490*/  SHF.R.U32.HI R2, RZ, 0x10, R0 ;  /* 0x00000010ff027819 */ /* 0x000fc80000011600 */
[----:B------:R-:W-:-:S04]  /*74a0*/  LOP3.LUT R5, R5, R2, RZ, 0xc0, !PT ;  /* 0x0000000205057212 */ /* 0x000fc800078ec0ff */
[----:B------:R-:W-:-:S13]  /*74b0*/  ISETP.NE.AND P0, PT, R5, R2, PT ;  /* 0x000000020500720c */ /* 0x000fda0003f05270 */
[----:B------:R-:W-:Y:S05]  /*74c0*/  @P0 BRA `(.L_x_21) ;  /* 0x0000000000300947 */ /* 0x000fea0003800000 */
[----:B------:R-:W-:Y:S01]  /*74d0*/  R2UR UR4, R0 ;  /* 0x00000000000472ca */ /* 0x000fe200000e0000 */
[----:B------:R-:W-:Y:S01]  /*74e0*/  VOTEU.ANY UR5, UPT, PT ;  /* 0x0000000000057886 */ /* 0x000fe200038e0100 */
[----:B------:R-:W0:Y:S01]  /*74f0*/  S2R R0, SR_LANEID ;  /* 0x0000000000007919 */ /* 0x000e220000000000 */
[----:B------:R-:W-:-:S10]  /*7500*/  UFLO.U32 UR5, UR5 ;  /* 0x00000005000572bd */ /* 0x000fd400080e0000 */
[----:B------:R-:W-:-:S06]  /*7510*/  ULOP3.LUT UR4, URZ, UR4, URZ, 0x33, !UPT ;  /* 0x00000004ff047292 */ /* 0x000fcc000f8e33ff */
[----:B------:R-:W-:-:S04]  /*7520*/  MOV R2, UR4 ;  /* 0x0000000400027c02 */ /* 0x000fc80008000f00 */
[----:B------:R-:W1:Y:S02]  /*7530*/  REDUX UR7, R2 ;  /* 0x00000000020773c4 */ /* 0x000e640000000000 */
[----:B------:R2:W-:Y:S01]  /*7540*/  UTCATOMSWS.AND URZ, UR4 ;  /* 0x0000000400ff79e3 */ /* 0x0005e20008000000 */
[----:B0-----:R-:W-:Y:S02]  /*7550*/  ISETP.EQ.U32.AND P0, PT, R0, UR5, PT ;  /* 0x0000000500007c0c */ /* 0x001fe4000bf02070 */
[----:B-1----:R-:W-:-:S11]  /*7560*/  MOV R0, UR7 ;  /* 0x0000000700007c02 */ /* 0x002fd60008000f00 */
[----:B------:R2:W-:Y:S01]  /*7570*/  @P0 ATOMS.AND RZ, [UR6], R0 ;  /* 0x00000000ffff098c */ /* 0x0005e2000a800006 */
[----:B------:R-:W-:Y:S05]  /*7580*/  BRA `(.L_x_19) ;  /* 0x0000000000147947 */ /* 0x000fea0003800000 */
.L_x_21:
[----:B------:R-:W-:-:S07]  /*7590*/  MOV R2, 0x75b0 ;  /* 0x000075b000027802 */ /* 0x000fce0000000f00 */
[----:B------:R-:W-:Y:S05]  /*75a0*/  CALL.REL.NOINC `($__internal_0_$__cuda_sm10x_tcgen05_guardrail_trap_col_being_dealloced_not_returned_by_alloc) ;  /* 0x0000000000447944 */ /* 0x000fea0003c00000 */
[----:B------:R-:W-:Y:S05]  /*75b0*/  BRA `(.L_x_19) ;  /* 0x0000000000087947 */ /* 0x000fea0003800000 */
.L_x_20:
[----:B------:R-:W-:-:S07]  /*75c0*/  MOV R2, 0x75e0 ;  /* 0x000075e000027802 */ /* 0x000fce0000000f00 */
[----:B------:R-:W-:Y:S05]  /*75d0*/  CALL.REL.NOINC `($__internal_2_$__cuda_sm10x_tcgen05_guardrail_trap_unallocated_columns_being_dealloced) ;  /* 0x0000000000507944 */ /* 0x000fea0003c00000 */
.L_x_19:
[----:B------:R-:W-:Y:S01]  /*75e0*/  NOP ;  /* 0x0000000000007918 */ /* 0x000fe20000000000 */
[----:B--2---:R-:W-:Y:S05]  /*75f0*/  EXIT ;  /* 0x000000000000794d */ /* 0x004fea0003800000 */
.L_x_8:
[----:B------:R-:W1:Y:S02]  /*7600*/  SYNCS.PHASECHK.TRANS64.TRYWAIT P4, [UR11+0x6000], RZ ;  /* 0x006000ffff0075a7 */ /* 0x000e64000808110b */
[----:B-1----:R-:W-:Y:S05]  /*7610*/  @!P4 BRA `(.L_x_8) ;  /* 0xfffffffc00f8c947 */ /* 0x002fea000383ffff */
[----:B------:R-:W-:Y:S05]  /*7620*/  BRA `(.L_x_7) ;  /* 0xffffff9c00b87947 */ /* 0x000fea000383ffff */
.L_x_13:
[----:B------:R-:W1:Y:S02]  /*7630*/  SYNCS.PHASECHK.TRANS64.TRYWAIT P2, [UR11+0x8010], RZ ;  /* 0x008010ffff0075a7 */ /* 0x000e64000804110b */
[----:B-1----:R-:W-:Y:S05]  /*7640*/  @!P2 BRA `(.L_x_13) ;  /* 0xfffffffc00f8a947 */ /* 0x002fea000383ffff */
[----:B------:R-:W-:Y:S05]  /*7650*/  BRA `(.L_x_22) ;  /* 0xffffffc800dc7947 */ /* 0x000fea000383ffff */
.L_x_14:
[----:B------:R-:W2:Y:S02]  /*7660*/  SYNCS.PHASECHK.TRANS64.TRYWAIT P3, [UR12], R163 ;  /* 0x000000a3ff0075a7 */ /* 0x000ea4000806110c */
[----:B--2---:R-:W-:Y:S05]  /*7670*/  @!P3 BRA `(.L_x_14) ;  /* 0xfffffffc00f8b947 */ /* 0x004fea000383ffff */
[----:B------:R-:W-:Y:S05]  /*7680*/  BRA `(.L_x_23) ;  /* 0xffffffe000c87947 */ /* 0x000fea000383ffff */
.L_x_18:
[----:B------:R-:W1:Y:S02]  /*7690*/  SYNCS.PHASECHK.TRANS64.TRYWAIT P2, [UR12], R4 ;  /* 0x00000004ff0075a7 */ /* 0x000e64000804110c */
[----:B-1----:R-:W-:Y:S05]  /*76a0*/  @!P2 BRA `(.L_x_18) ;  /* 0xfffffffc00f8a947 */ /* 0x002fea000383ffff */
[----:B------:R-:W-:Y:S05]  /*76b0*/  BRA `(.L_x_17) ;  /* 0xffffffec00307947 */ /* 0x000fea000383ffff */
        .weak           $__internal_0_$__cuda_sm10x_tcgen05_guardrail_trap_col_being_dealloced_not_returned_by_alloc
        .type           $__internal_0_$__cuda_sm10x_tcgen05_guardrail_trap_col_being_dealloced_not_returned_by_alloc,@function
        .size           $__internal_0_$__cuda_sm10x_tcgen05_guardrail_trap_col_being_dealloced_not_returned_by_alloc,($__internal_1_$__cuda_sm10x_tcgen05_guardrail_trap_phase_invalid_during_alloc - $__internal_0_$__cuda_sm10x_tcgen05_guardrail_trap_col_being_dealloced_not_returned_by_alloc)
$__internal_0_$__cuda_sm10x_tcgen05_guardrail_trap_col_being_dealloced_not_returned_by_alloc:
[----:B------:R-:W-:Y:S05]  /*76c0*/  BPT.TRAP 0x1 ;  /* 0x000000040000795c */ /* 0x000fea0000300000 */
[----:B------:R-:W-:-:S04]  /*76d0*/  HFMA2 R3, -RZ, RZ, 0, 0 ;  /* 0x00000000ff037431 */ /* 0x000fc800000001ff */
[----:B------:R-:W-:Y:S05]  /*76e0*/  RET.REL.NODEC R2 `(attn_fwd) ;  /* 0xffffff8802447950 */ /* 0x000fea0003c3ffff */
        .weak           $__internal_1_$__cuda_sm10x_tcgen05_guardrail_trap_phase_invalid_during_alloc
        .type           $__internal_1_$__cuda_sm10x_tcgen05_guardrail_trap_phase_invalid_during_alloc,@function
        .size           $__internal_1_$__cuda_sm10x_tcgen05_guardrail_trap_phase_invalid_during_alloc,($__internal_2_$__cuda_sm10x_tcgen05_guardrail_trap_unallocated_columns_being_dealloced - $__internal_1_$__cuda_sm10x_tcgen05_guardrail_trap_phase_invalid_during_alloc)
$__internal_1_$__cuda_sm10x_tcgen05_guardrail_trap_phase_invalid_during_alloc:
[----:B------:R-:W-:Y:S05]  /*76f0*/  BPT.TRAP 0x1 ;  /* 0x000000040000795c */ /* 0x000fea0000300000 */
[----:B------:R-:W-:-:S04]  /*7700*/  MOV R3, 0x0 ;  /* 0x0000000000037802 */ /* 0x000fc80000000f00 */
[----:B------:R-:W-:Y:S05]  /*7710*/  RET.REL.NODEC R2 `(attn_fwd) ;  /* 0xffffff8802387950 */ /* 0x000fea0003c3ffff */
        .weak           $__internal_2_$__cuda_sm10x_tcgen05_guardrail_trap_unallocated_columns_being_dealloced
        .type           $__internal_2_$__cuda_sm10x_tcgen05_guardrail_trap_unallocated_columns_being_dealloced,@function
        .size           $__internal_2_$__cuda_sm10x_tcgen05_guardrail_trap_unallocated_columns_being_dealloced,(.L_x_27 - $__internal_2_$__cuda_sm10x_tcgen05_guardrail_trap_unallocated_columns_being_dealloced)
$__internal_2_$__cuda_sm10x_tcgen05_guardrail_trap_unallocated_columns_being_dealloced:
[----:B------:R-:W-:Y:S05]  /*7720*/  BPT.TRAP 0x1 ;  /* 0x000000040000795c */ /* 0x000fea0000300000 */
[----:B------:R-:W-:-:S04]  /*7730*/  HFMA2 R3, -RZ, RZ, 0, 0 ;  /* 0x00000000ff037431 */ /* 0x000fc800000001ff */
[----:B------:R-:W-:Y:S05]  /*7740*/  RET.REL.NODEC R2 `(attn_fwd) ;  /* 0xffffff88022c7950 */ /* 0x000fea0003c3ffff */
.L_x_24:
[----:B------:R-:W-:-:S00]  /*7750*/  BRA `(.L_x_24) ;  /* 0xfffffffc00fc7947 */ /* 0x000fc0000383ffff */
[----:B------:R-:W-:-:S00]  /*7760*/  NOP ;  /* 0x0000000000007918 */ /* 0x000fc00000000000 */
        /* <DEDUP_REMOVED lines=9> */
.L_x_27:


//--------------------- .nv.global.init           --------------------------
	.section	.nv.global.init,"aw",@progbits
.nv.global.init:
	.type		_$_str,@object
	.size		_$_str,(.L_3 - _$_str)
_$_str:
        /*0000*/ 	.byte	0x5f, 0x5f, 0x43, 0x55, 0x44, 0x41, 0x5f, 0x46, 0x54, 0x5a, 0x00
.L_3:


//--------------------- .nv.shared.attn_fwd       --------------------------
	.section	.nv.shared.attn_fwd,"aw",@nobits
	.sectionflags	@""
	.align	16
	.zero		1024


//--------------------- .nv.shared.reserved.0     --------------------------
	.section	.nv.shared.reserved.0,"aw",@nobits
	.align	8
	.weak		__nv_reservedSMEM_offset_0_alias
	.size		__nv_reservedSMEM_offset_0_alias, 0, 64
	.other		__nv_reservedSMEM_offset_0_alias,@"STO_CUDA_RESERVED_SHARED STV_DEFAULT"
__nv_reservedSMEM_offset_0_alias:
	.zero		0
.nv.shared.reserved.0:
	.zero		64
	.weak		__nv_reservedSMEM_allocation_phase
	.type		__nv_reservedSMEM_allocation_phase,@object
	.size		__nv_reservedSMEM_allocation_phase,(.L_0 - __nv_reservedSMEM_allocation_phase)
__nv_reservedSMEM_allocation_phase:
	.zero		1
.L_0:
	.zero		7
	.weak		__nv_reservedSMEM_devtool_atexit_pc
	.type		__nv_reservedSMEM_devtool_atexit_pc,@object
	.size		__nv_reservedSMEM_devtool_atexit_pc,(__nv_reservedSMEM_allocation_mask - __nv_reservedSMEM_devtool_atexit_pc)
__nv_reservedSMEM_devtool_atexit_pc:
	.zero		8
	.weak		__nv_reservedSMEM_allocation_mask
	.type		__nv_reservedSMEM_allocation_mask,@object
	.size		__nv_reservedSMEM_allocation_mask,(.L_2 - __nv_reservedSMEM_allocation_mask)
__nv_reservedSMEM_allocation_mask:
	.zero		4
.L_2:


//--------------------- .nv.constant0.attn_fwd    --------------------------
	.section	.nv.constant0.attn_fwd,"a",@progbits
	.sectionflags	@""
	.align	4
.nv.constant0.attn_fwd:
	.zero		1032


//--------------------- SYMBOLS --------------------------

	.type		.nv.reservedSmem.offset0,@object
	.size		.nv.reservedSmem.offset0,0x4
	.type		.nv.reservedSmem.cap,@object
	.size		.nv.reservedSmem.cap,0x4
